	.target	sm_90a

	.elftype	@"ET_EXEC"


//--------------------- .note.nv.tkinfo           --------------------------
	.section	.note.nv.tkinfo,"",@"SHT_NOTE"
	.sectionflags	@"SHF_NOTE_NV_TKINFO"
	.tkinfo
        /*0018*/ 	.word	0x00000002
        /*0030*/ 	.string	""
        /*0030*/ 	.string	"ptxas"
        /*0030*/ 	.string	"Cuda compilation tools, release 13.0, V13.0.88"
        /*0030*/ 	.string	"Build cuda_13.0.r13.0/compiler.36424714_0"
        /*0030*/ 	.string	"-arch sm_90a -m 64 "



//--------------------- .note.nv.cuinfo           --------------------------
	.section	.note.nv.cuinfo,"",@"SHT_NOTE"
	.sectionflags	@"SHF_NOTE_NV_CUINFO"
        /*0018*/ 	.short	0x0002
        /*001a*/ 	.short	0x005a
        /*001c*/ 	.short	0x0082
	.zero		2


//--------------------- .nv.info                  --------------------------
	.section	.nv.info,"",@"SHT_CUDA_INFO"
	.align	4


	//----- nvinfo : EIATTR_REGCOUNT
	.align		4
        /*0000*/ 	.byte	0x04, 0x2f
        /*0002*/ 	.short	(.L_12 - .L_11)
	.align		4
.L_11:
        /*0004*/ 	.word	index@(_ZN7cutlass13device_kernelINS_4gemm6kernel13GemmUniversalIN4cute5tupleIJiiiiEEENS1_10collective13CollectiveMmaINS1_37MainloopSm90TmaGmmaWarpSpecializedFP8ILi56ENS5_IJNS4_1CILi4EEESB_NSA_ILi1EEEEEENS1_32KernelTmaWarpSpecializedPingpongEEENS5_IJNSA_ILi64EEESG_NSA_ILi32EEEEEENS_12float_e4m3_tENS5_IJlSC_lEEESJ_SK_NS4_8TiledMMAINS4_8MMA_AtomIJNS4_4SM904GMMA30MMA_64x64x32_F32E4M3E4M3_SS_TNILNSO_7ScaleInE1ELSQ_1EEEEEENS4_6LayoutINS5_IJSC_SC_SC_EEENS5_IJNSA_ILi0EEESV_SV_EEEEENS5_IJNS4_10UnderscoreESY_SY_EEEEENS4_23SM90_TMA_LOAD_MULTICASTENS4_14ComposedLayoutINS4_7SwizzleILi1ELi4ELi3EEENS4_18smem_ptr_flag_bitsILi8EEENST_INS5_IJNSA_ILi8EEESH_EEENS5_IJSH_SC_EEEEEEEvNS4_8identityES11_S1B_vS1C_EENS_8epilogue10collective6detail29Sm90TmaWarpSpecializedAdapterINS1F_15DefaultEpilogueISJ_SK_SK_NS1E_6thread17LinearCombinationISJ_Li1EffLNS1J_9ScaleType4KindE0ELNS_15FloatRoundStyleE2ESJ_EENS1_15EpilogueDefaultEEEEEvvEEEEvNT_6ParamsE)
        /*0008*/ 	.word	0x000000a8


	//----- nvinfo : EIATTR_FRAME_SIZE
	.align		4
.L_12:
        /*000c*/ 	.byte	0x04, 0x11
        /*000e*/ 	.short	(.L_14 - .L_13)
	.align		4
.L_13:
        /*0010*/ 	.word	index@(_ZN7cutlass13device_kernelINS_4gemm6kernel13GemmUniversalIN4cute5tupleIJiiiiEEENS1_10collective13CollectiveMmaINS1_37MainloopSm90TmaGmmaWarpSpecializedFP8ILi56ENS5_IJNS4_1CILi4EEESB_NSA_ILi1EEEEEENS1_32KernelTmaWarpSpecializedPingpongEEENS5_IJNSA_ILi64EEESG_NSA_ILi32EEEEEENS_12float_e4m3_tENS5_IJlSC_lEEESJ_SK_NS4_8TiledMMAINS4_8MMA_AtomIJNS4_4SM904GMMA30MMA_64x64x32_F32E4M3E4M3_SS_TNILNSO_7ScaleInE1ELSQ_1EEEEEENS4_6LayoutINS5_IJSC_SC_SC_EEENS5_IJNSA_ILi0EEESV_SV_EEEEENS5_IJNS4_10UnderscoreESY_SY_EEEEENS4_23SM90_TMA_LOAD_MULTICASTENS4_14ComposedLayoutINS4_7SwizzleILi1ELi4ELi3EEENS4_18smem_ptr_flag_bitsILi8EEENST_INS5_IJNSA_ILi8EEESH_EEENS5_IJSH_SC_EEEEEEEvNS4_8identityES11_S1B_vS1C_EENS_8epilogue10collective6detail29Sm90TmaWarpSpecializedAdapterINS1F_15DefaultEpilogueISJ_SK_SK_NS1E_6thread17LinearCombinationISJ_Li1EffLNS1J_9ScaleType4KindE0ELNS_15FloatRoundStyleE2ESJ_EENS1_15EpilogueDefaultEEEEEvvEEEEvNT_6ParamsE)
        /*0014*/ 	.word	0x00000000


	//----- nvinfo : EIATTR_MIN_STACK_SIZE
	.align		4
.L_14:
        /*0018*/ 	.byte	0x04, 0x12
        /*001a*/ 	.short	(.L_16 - .L_15)
	.align		4
.L_15:
        /*001c*/ 	.word	index@(_ZN7cutlass13device_kernelINS_4gemm6kernel13GemmUniversalIN4cute5tupleIJiiiiEEENS1_10collective13CollectiveMmaINS1_37MainloopSm90TmaGmmaWarpSpecializedFP8ILi56ENS5_IJNS4_1CILi4EEESB_NSA_ILi1EEEEEENS1_32KernelTmaWarpSpecializedPingpongEEENS5_IJNSA_ILi64EEESG_NSA_ILi32EEEEEENS_12float_e4m3_tENS5_IJlSC_lEEESJ_SK_NS4_8TiledMMAINS4_8MMA_AtomIJNS4_4SM904GMMA30MMA_64x64x32_F32E4M3E4M3_SS_TNILNSO_7ScaleInE1ELSQ_1EEEEEENS4_6LayoutINS5_IJSC_SC_SC_EEENS5_IJNSA_ILi0EEESV_SV_EEEEENS5_IJNS4_10UnderscoreESY_SY_EEEEENS4_23SM90_TMA_LOAD_MULTICASTENS4_14ComposedLayoutINS4_7SwizzleILi1ELi4ELi3EEENS4_18smem_ptr_flag_bitsILi8EEENST_INS5_IJNSA_ILi8EEESH_EEENS5_IJSH_SC_EEEEEEEvNS4_8identityES11_S1B_vS1C_EENS_8epilogue10collective6detail29Sm90TmaWarpSpecializedAdapterINS1F_15DefaultEpilogueISJ_SK_SK_NS1E_6thread17LinearCombinationISJ_Li1EffLNS1J_9ScaleType4KindE0ELNS_15FloatRoundStyleE2ESJ_EENS1_15EpilogueDefaultEEEEEvvEEEEvNT_6ParamsE)
        /*0020*/ 	.word	0x00000000
.L_16:


//--------------------- .nv.compat                --------------------------
	.section	.nv.compat,"",@"SHT_CUDA_COMPAT_INFO"
	.align	4
        /*0000*/ 	.byte	0x02, 0x09, 0x01, 0x00, 0x02, 0x02, 0x04, 0x00, 0x02, 0x05, 0x05, 0x00, 0x03, 0x07, 0x01, 0x01
        /*0010*/ 	.byte	0x02, 0x03, 0x01, 0x00, 0x02, 0x06, 0x01, 0x00, 0x04, 0x0b, 0x08, 0x00, 0x00, 0x00, 0x00, 0x00
        /*0020*/ 	.byte	0x00, 0x00, 0x00, 0x00


//--------------------- .nv.info._ZN7cutlass13device_kernelINS_4gemm6kernel13GemmUniversalIN4cute5tupleIJiiiiEEENS1_10collective13CollectiveMmaINS1_37MainloopSm90TmaGmmaWarpSpecializedFP8ILi56ENS5_IJNS4_1CILi4EEESB_NSA_ILi1EEEEEENS1_32KernelTmaWarpSpecializedPingpongEEENS5_IJNSA_ILi64EEESG_NSA_ILi32EEEEEENS_12float_e4m3_tENS5_IJlSC_lEEESJ_SK_NS4_8TiledMMAINS4_8MMA_AtomIJNS4_4SM904GMMA30MMA_64x64x32_F32E4M3E4M3_SS_TNILNSO_7ScaleInE1ELSQ_1EEEEEENS4_6LayoutINS5_IJSC_SC_SC_EEENS5_IJNSA_ILi0EEESV_SV_EEEEENS5_IJNS4_10UnderscoreESY_SY_EEEEENS4_23SM90_TMA_LOAD_MULTICASTENS4_14ComposedLayoutINS4_7SwizzleILi1ELi4ELi3EEENS4_18smem_ptr_flag_bitsILi8EEENST_INS5_IJNSA_ILi8EEESH_EEENS5_IJSH_SC_EEEEEEEvNS4_8identityES11_S1B_vS1C_EENS_8epilogue10collective6detail29Sm90TmaWarpSpecializedAdapterINS1F_15DefaultEpilogueISJ_SK_SK_NS1E_6thread17LinearCombinationISJ_Li1EffLNS1J_9ScaleType4KindE0ELNS_15FloatRoundStyleE2ESJ_EENS1_15EpilogueDefaultEEEEEvvEEEEvNT_6ParamsE --------------------------
	.section	.nv.info._ZN7cutlass13device_kernelINS_4gemm6kernel13GemmUniversalIN4cute5tupleIJiiiiEEENS1_10collective13CollectiveMmaINS1_37MainloopSm90TmaGmmaWarpSpecializedFP8ILi56ENS5_IJNS4_1CILi4EEESB_NSA_ILi1EEEEEENS1_32KernelTmaWarpSpecializedPingpongEEENS5_IJNSA_ILi64EEESG_NSA_ILi32EEEEEENS_12float_e4m3_tENS5_IJlSC_lEEESJ_SK_NS4_8TiledMMAINS4_8MMA_AtomIJNS4_4SM904GMMA30MMA_64x64x32_F32E4M3E4M3_SS_TNILNSO_7ScaleInE1ELSQ_1EEEEEENS4_6LayoutINS5_IJSC_SC_SC_EEENS5_IJNSA_ILi0EEESV_SV_EEEEENS5_IJNS4_10UnderscoreESY_SY_EEEEENS4_23SM90_TMA_LOAD_MULTICASTENS4_14ComposedLayoutINS4_7SwizzleILi1ELi4ELi3EEENS4_18smem_ptr_flag_bitsILi8EEENST_INS5_IJNSA_ILi8EEESH_EEENS5_IJSH_SC_EEEEEEEvNS4_8identityES11_S1B_vS1C_EENS_8epilogue10collective6detail29Sm90TmaWarpSpecializedAdapterINS1F_15DefaultEpilogueISJ_SK_SK_NS1E_6thread17LinearCombinationISJ_Li1EffLNS1J_9ScaleType4KindE0ELNS_15FloatRoundStyleE2ESJ_EENS1_15EpilogueDefaultEEEEEvvEEEEvNT_6ParamsE,"",@"SHT_CUDA_INFO"
	.sectionflags	@""
	.align	4


	//----- nvinfo : EIATTR_CUDA_API_VERSION
	.align		4
        /*0000*/ 	.byte	0x04, 0x37
        /*0002*/ 	.short	(.L_18 - .L_17)
.L_17:
        /*0004*/ 	.word	0x00000082


	//----- nvinfo : EIATTR_KPARAM_INFO
	.align		4
.L_18:
        /*0008*/ 	.byte	0x04, 0x17
        /*000a*/ 	.short	(.L_20 - .L_19)
.L_19:
        /*000c*/ 	.word	0x00000000
        /*0010*/ 	.short	0x0000
        /*0012*/ 	.short	0x0070
        /*0014*/ 	.byte	0x00, 0xf0, 0x01, 0x10


	//----- nvinfo : EIATTR_SPARSE_MMA_MASK
	.align		4
.L_20:
        /*0018*/ 	.byte	0x03, 0x50
        /*001a*/ 	.short	0x0000


	//----- nvinfo : EIATTR_MAXREG_COUNT
	.align		4
        /*001c*/ 	.byte	0x03, 0x1b
        /*001e*/ 	.short	0x00a8


	//----- nvinfo : EIATTR_NUM_BARRIERS
	.align		4
        /*0020*/ 	.byte	0x02, 0x4c
        /*0022*/ 	.byte	0x01
	.zero		1


	//----- nvinfo : EIATTR_MERCURY_ISA_VERSION
	.align		4
        /*0024*/ 	.byte	0x03, 0x5f
        /*0026*/ 	.short	0x0101


	//----- nvinfo : EIATTR_INT_WARP_WIDE_INSTR_OFFSETS
	.align		4
        /*0028*/ 	.byte	0x04, 0x31
        /*002a*/ 	.short	(.L_22 - .L_21)


	//   ....[0]....
.L_21:
        /*002c*/ 	.word	0x00000bb0


	//   ....[1]....
        /*0030*/ 	.word	0x00000bf0


	//   ....[2]....
        /*0034*/ 	.word	0x00000c60


	//   ....[3]....
        /*0038*/ 	.word	0x00000c70


	//   ....[4]....
        /*003c*/ 	.word	0x00000c80


	//   ....[5]....
        /*0040*/ 	.word	0x00000c90


	//   ....[6]....
        /*0044*/ 	.word	0x00000e30


	//   ....[7]....
        /*0048*/ 	.word	0x00000e90


	//   ....[8]....
        /*004c*/ 	.word	0x00002da0


	//----- nvinfo : EIATTR_COOP_GROUP_MASK_REGIDS
	.align		4
.L_22:
        /*0050*/ 	.byte	0x04, 0x29
        /*0052*/ 	.short	(.L_24 - .L_23)


	//   ....[0]....
.L_23:
        /*0054*/ 	.word	0xffffffff


	//   ....[1]....
        /*0058*/ 	.word	0xffffffff


	//   ....[2]....
        /*005c*/ 	.word	0xffffffff


	//   ....[3]....
        /*0060*/ 	.word	0xffffffff


	//   ....[4]....
        /*0064*/ 	.word	0xffffffff


	//   ....[5]....
        /*0068*/ 	.word	0xffffffff


	//   ....[6]....
        /*006c*/ 	.word	0xffffffff


	//----- nvinfo : EIATTR_COOP_GROUP_INSTR_OFFSETS
	.align		4
.L_24:
        /*0070*/ 	.byte	0x04, 0x28
        /*0072*/ 	.short	(.L_26 - .L_25)


	//   ....[0]....
.L_25:
        /*0074*/ 	.word	0x00000060


	//   ....[1]....
        /*0078*/ 	.word	0x00000070


	//   ....[2]....
        /*007c*/ 	.word	0x00000130


	//   ....[3]....
        /*0080*/ 	.word	0x00000980


	//   ....[4]....
        /*0084*/ 	.word	0x000009c0


	//   ....[5]....
        /*0088*/ 	.word	0x00000a50


	//   ....[6]....
        /*008c*/ 	.word	0x00001020


	//----- nvinfo : EIATTR_REG_RECONFIG
	.align		4
.L_26:
        /*0090*/ 	.byte	0x01, 0x54
	.zero		2


	//----- nvinfo : EIATTR_MBARRIER_INSTR_OFFSETS
	.align		4
        /*0094*/ 	.byte	0x04, 0x39
        /*0096*/ 	.short	(.L_28 - .L_27)


	//   ....[0]....
.L_27:
        /*0098*/ 	.word	0x00000250
        /*009c*/ 	.word	0x000000ff
        /*00a0*/ 	.word	0x00000000
        /*00a4*/ 	.short	0x0100
        /*00a6*/ 	.byte	0x08
	.zero		1


	//   ....[1]....
        /*00a8*/ 	.word	0x00000260
        /*00ac*/ 	.word	0x000000ff
        /*00b0*/ 	.word	0x000001c0
        /*00b4*/ 	.short	0x0100
        /*00b6*/ 	.byte	0x08
	.zero		1


	//   ....[2]....
        /*00b8*/ 	.word	0x00000270
        /*00bc*/ 	.word	0x000000ff
        /*00c0*/ 	.word	0x00000008
        /*00c4*/ 	.short	0x0100
        /*00c6*/ 	.byte	0x08
	.zero		1


	//   ....[3]....
        /*00c8*/ 	.word	0x00000280
        /*00cc*/ 	.word	0x000000ff
        /*00d0*/ 	.word	0x000001c8
        /*00d4*/ 	.short	0x0100
        /*00d6*/ 	.byte	0x08
	.zero		1


	//   ....[4]....
        /*00d8*/ 	.word	0x00000290
        /*00dc*/ 	.word	0x000000ff
        /*00e0*/ 	.word	0x00000010
        /*00e4*/ 	.short	0x0100
        /*00e6*/ 	.byte	0x08
	.zero		1


	//   ....[5]....
        /*00e8*/ 	.word	0x000002a0
        /*00ec*/ 	.word	0x000000ff
        /*00f0*/ 	.word	0x000001d0
        /*00f4*/ 	.short	0x0100
        /*00f6*/ 	.byte	0x08
	.zero		1


	//   ....[6]....
        /*00f8*/ 	.word	0x000002b0
        /*00fc*/ 	.word	0x000000ff
        /*0100*/ 	.word	0x00000018
        /*0104*/ 	.short	0x0100
        /*0106*/ 	.byte	0x08
	.zero		1


	//   ....[7]....
        /*0108*/ 	.word	0x000002c0
        /*010c*/ 	.word	0x000000ff
        /*0110*/ 	.word	0x000001d8
        /*0114*/ 	.short	0x0100
        /*0116*/ 	.byte	0x08
	.zero		1


	//   ....[8]....
        /*0118*/ 	.word	0x000002d0
        /*011c*/ 	.word	0x000000ff
        /*0120*/ 	.word	0x00000020
        /*0124*/ 	.short	0x0100
        /*0126*/ 	.byte	0x08
	.zero		1


	//   ....[9]....
        /*0128*/ 	.word	0x000002e0
        /*012c*/ 	.word	0x000000ff
        /*0130*/ 	.word	0x000001e0
        /*0134*/ 	.short	0x0100
        /*0136*/ 	.byte	0x08
	.zero		1


	//   ....[10]....
        /*0138*/ 	.word	0x000002f0
        /*013c*/ 	.word	0x000000ff
        /*0140*/ 	.word	0x00000028
        /*0144*/ 	.short	0x0100
        /*0146*/ 	.byte	0x08
	.zero		1


	//   ....[11]....
        /*0148*/ 	.word	0x00000300
        /*014c*/ 	.word	0x000000ff
        /*0150*/ 	.word	0x000001e8
        /*0154*/ 	.short	0x0100
        /*0156*/ 	.byte	0x08
	.zero		1


	//   ....[12]....
        /*0158*/ 	.word	0x00000310
        /*015c*/ 	.word	0x000000ff
        /*0160*/ 	.word	0x00000030
        /*0164*/ 	.short	0x0100
        /*0166*/ 	.byte	0x08
	.zero		1


	//   ....[13]....
        /*0168*/ 	.word	0x00000320
        /*016c*/ 	.word	0x000000ff
        /*0170*/ 	.word	0x000001f0
        /*0174*/ 	.short	0x0100
        /*0176*/ 	.byte	0x08
	.zero		1


	//   ....[14]....
        /*0178*/ 	.word	0x00000330
        /*017c*/ 	.word	0x000000ff
        /*0180*/ 	.word	0x00000038
        /*0184*/ 	.short	0x0100
        /*0186*/ 	.byte	0x08
	.zero		1


	//   ....[15]....
        /*0188*/ 	.word	0x00000340
        /*018c*/ 	.word	0x000000ff
        /*0190*/ 	.word	0x000001f8
        /*0194*/ 	.short	0x0100
        /*0196*/ 	.byte	0x08
	.zero		1


	//   ....[16]....
        /*0198*/ 	.word	0x00000350
        /*019c*/ 	.word	0x000000ff
        /*01a0*/ 	.word	0x00000040
        /*01a4*/ 	.short	0x0100
        /*01a6*/ 	.byte	0x08
	.zero		1


	//   ....[17]....
        /*01a8*/ 	.word	0x00000360
        /*01ac*/ 	.word	0x000000ff
        /*01b0*/ 	.word	0x00000200
        /*01b4*/ 	.short	0x0100
        /*01b6*/ 	.byte	0x08
	.zero		1


	//   ....[18]....
        /*01b8*/ 	.word	0x00000370
        /*01bc*/ 	.word	0x000000ff
        /*01c0*/ 	.word	0x00000048
        /*01c4*/ 	.short	0x0100
        /*01c6*/ 	.byte	0x08
	.zero		1


	//   ....[19]....
        /*01c8*/ 	.word	0x00000380
        /*01cc*/ 	.word	0x000000ff
        /*01d0*/ 	.word	0x00000208
        /*01d4*/ 	.short	0x0100
        /*01d6*/ 	.byte	0x08
	.zero		1


	//   ....[20]....
        /*01d8*/ 	.word	0x00000390
        /*01dc*/ 	.word	0x000000ff
        /*01e0*/ 	.word	0x00000050
        /*01e4*/ 	.short	0x0100
        /*01e6*/ 	.byte	0x08
	.zero		1


	//   ....[21]....
        /*01e8*/ 	.word	0x000003a0
        /*01ec*/ 	.word	0x000000ff
        /*01f0*/ 	.word	0x00000210
        /*01f4*/ 	.short	0x0100
        /*01f6*/ 	.byte	0x08
	.zero		1


	//   ....[22]....
        /*01f8*/ 	.word	0x000003b0
        /*01fc*/ 	.word	0x000000ff
        /*0200*/ 	.word	0x00000058
        /*0204*/ 	.short	0x0100
        /*0206*/ 	.byte	0x08
	.zero		1


	//   ....[23]....
        /*0208*/ 	.word	0x000003c0
        /*020c*/ 	.word	0x000000ff
        /*0210*/ 	.word	0x00000218
        /*0214*/ 	.short	0x0100
        /*0216*/ 	.byte	0x08
	.zero		1


	//   ....[24]....
        /*0218*/ 	.word	0x000003d0
        /*021c*/ 	.word	0x000000ff
        /*0220*/ 	.word	0x00000060
        /*0224*/ 	.short	0x0100
        /*0226*/ 	.byte	0x08
	.zero		1


	//   ....[25]....
        /*0228*/ 	.word	0x000003e0
        /*022c*/ 	.word	0x000000ff
        /*0230*/ 	.word	0x00000220
        /*0234*/ 	.short	0x0100
        /*0236*/ 	.byte	0x08
	.zero		1


	//   ....[26]....
        /*0238*/ 	.word	0x000003f0
        /*023c*/ 	.word	0x000000ff
        /*0240*/ 	.word	0x00000068
        /*0244*/ 	.short	0x0100
        /*0246*/ 	.byte	0x08
	.zero		1


	//   ....[27]....
        /*0248*/ 	.word	0x00000400
        /*024c*/ 	.word	0x000000ff
        /*0250*/ 	.word	0x00000228
        /*0254*/ 	.short	0x0100
        /*0256*/ 	.byte	0x08
	.zero		1


	//   ....[28]....
        /*0258*/ 	.word	0x00000410
        /*025c*/ 	.word	0x000000ff
        /*0260*/ 	.word	0x00000070
        /*0264*/ 	.short	0x0100
        /*0266*/ 	.byte	0x08
	.zero		1


	//   ....[29]....
        /*0268*/ 	.word	0x00000420
        /*026c*/ 	.word	0x000000ff
        /*0270*/ 	.word	0x00000230
        /*0274*/ 	.short	0x0100
        /*0276*/ 	.byte	0x08
	.zero		1


	//   ....[30]....
        /*0278*/ 	.word	0x00000430
        /*027c*/ 	.word	0x000000ff
        /*0280*/ 	.word	0x00000078
        /*0284*/ 	.short	0x0100
        /*0286*/ 	.byte	0x08
	.zero		1


	//   ....[31]....
        /*0288*/ 	.word	0x00000440
        /*028c*/ 	.word	0x000000ff
        /*0290*/ 	.word	0x00000238
        /*0294*/ 	.short	0x0100
        /*0296*/ 	.byte	0x08
	.zero		1


	//   ....[32]....
        /*0298*/ 	.word	0x00000450
        /*029c*/ 	.word	0x000000ff
        /*02a0*/ 	.word	0x00000080
        /*02a4*/ 	.short	0x0100
        /*02a6*/ 	.byte	0x08
	.zero		1


	//   ....[33]....
        /*02a8*/ 	.word	0x00000460
        /*02ac*/ 	.word	0x000000ff
        /*02b0*/ 	.word	0x00000240
        /*02b4*/ 	.short	0x0100
        /*02b6*/ 	.byte	0x08
	.zero		1


	//   ....[34]....
        /*02b8*/ 	.word	0x00000470
        /*02bc*/ 	.word	0x000000ff
        /*02c0*/ 	.word	0x00000088
        /*02c4*/ 	.short	0x0100
        /*02c6*/ 	.byte	0x08
	.zero		1


	//   ....[35]....
        /*02c8*/ 	.word	0x00000480
        /*02cc*/ 	.word	0x000000ff
        /*02d0*/ 	.word	0x00000248
        /*02d4*/ 	.short	0x0100
        /*02d6*/ 	.byte	0x08
	.zero		1


	//   ....[36]....
        /*02d8*/ 	.word	0x00000490
        /*02dc*/ 	.word	0x000000ff
        /*02e0*/ 	.word	0x00000090
        /*02e4*/ 	.short	0x0100
        /*02e6*/ 	.byte	0x08
	.zero		1


	//   ....[37]....
        /*02e8*/ 	.word	0x000004a0
        /*02ec*/ 	.word	0x000000ff
        /*02f0*/ 	.word	0x00000250
        /*02f4*/ 	.short	0x0100
        /*02f6*/ 	.byte	0x08
	.zero		1


	//   ....[38]....
        /*02f8*/ 	.word	0x000004b0
        /*02fc*/ 	.word	0x000000ff
        /*0300*/ 	.word	0x00000098
        /*0304*/ 	.short	0x0100
        /*0306*/ 	.byte	0x08
	.zero		1


	//   ....[39]....
        /*0308*/ 	.word	0x000004c0
        /*030c*/ 	.word	0x000000ff
        /*0310*/ 	.word	0x00000258
        /*0314*/ 	.short	0x0100
        /*0316*/ 	.byte	0x08
	.zero		1


	//   ....[40]....
        /*0318*/ 	.word	0x000004d0
        /*031c*/ 	.word	0x000000ff
        /*0320*/ 	.word	0x000000a0
        /*0324*/ 	.short	0x0100
        /*0326*/ 	.byte	0x08
	.zero		1


	//   ....[41]....
        /*0328*/ 	.word	0x000004e0
        /*032c*/ 	.word	0x000000ff
        /*0330*/ 	.word	0x00000260
        /*0334*/ 	.short	0x0100
        /*0336*/ 	.byte	0x08
	.zero		1


	//   ....[42]....
        /*0338*/ 	.word	0x000004f0
        /*033c*/ 	.word	0x000000ff
        /*0340*/ 	.word	0x000000a8
        /*0344*/ 	.short	0x0100
        /*0346*/ 	.byte	0x08
	.zero		1


	//   ....[43]....
        /*0348*/ 	.word	0x00000500
        /*034c*/ 	.word	0x000000ff
        /*0350*/ 	.word	0x00000268
        /*0354*/ 	.short	0x0100
        /*0356*/ 	.byte	0x08
	.zero		1


	//   ....[44]....
        /*0358*/ 	.word	0x00000510
        /*035c*/ 	.word	0x000000ff
        /*0360*/ 	.word	0x000000b0
        /*0364*/ 	.short	0x0100
        /*0366*/ 	.byte	0x08
	.zero		1


	//   ....[45]....
        /*0368*/ 	.word	0x00000520
        /*036c*/ 	.word	0x000000ff
        /*0370*/ 	.word	0x00000270
        /*0374*/ 	.short	0x0100
        /*0376*/ 	.byte	0x08
	.zero		1


	//   ....[46]....
        /*0378*/ 	.word	0x00000530
        /*037c*/ 	.word	0x000000ff
        /*0380*/ 	.word	0x000000b8
        /*0384*/ 	.short	0x0100
        /*0386*/ 	.byte	0x08
	.zero		1


	//   ....[47]....
        /*0388*/ 	.word	0x00000540
        /*038c*/ 	.word	0x000000ff
        /*0390*/ 	.word	0x00000278
        /*0394*/ 	.short	0x0100
        /*0396*/ 	.byte	0x08
	.zero		1


	//   ....[48]....
        /*0398*/ 	.word	0x00000550
        /*039c*/ 	.word	0x000000ff
        /*03a0*/ 	.word	0x000000c0
        /*03a4*/ 	.short	0x0100
        /*03a6*/ 	.byte	0x08
	.zero		1


	//   ....[49]....
        /*03a8*/ 	.word	0x00000560
        /*03ac*/ 	.word	0x000000ff
        /*03b0*/ 	.word	0x00000280
        /*03b4*/ 	.short	0x0100
        /*03b6*/ 	.byte	0x08
	.zero		1


	//   ....[50]....
        /*03b8*/ 	.word	0x00000570
        /*03bc*/ 	.word	0x000000ff
        /*03c0*/ 	.word	0x000000c8
        /*03c4*/ 	.short	0x0100
        /*03c6*/ 	.byte	0x08
	.zero		1


	//   ....[51]....
        /*03c8*/ 	.word	0x00000580
        /*03cc*/ 	.word	0x000000ff
        /*03d0*/ 	.word	0x00000288
        /*03d4*/ 	.short	0x0100
        /*03d6*/ 	.byte	0x08
	.zero		1


	//   ....[52]....
        /*03d8*/ 	.word	0x00000590
        /*03dc*/ 	.word	0x000000ff
        /*03e0*/ 	.word	0x000000d0
        /*03e4*/ 	.short	0x0100
        /*03e6*/ 	.byte	0x08
	.zero		1


	//   ....[53]....
        /*03e8*/ 	.word	0x000005a0
        /*03ec*/ 	.word	0x000000ff
        /*03f0*/ 	.word	0x00000290
        /*03f4*/ 	.short	0x0100
        /*03f6*/ 	.byte	0x08
	.zero		1


	//   ....[54]....
        /*03f8*/ 	.word	0x000005b0
        /*03fc*/ 	.word	0x000000ff
        /*0400*/ 	.word	0x000000d8
        /*0404*/ 	.short	0x0100
        /*0406*/ 	.byte	0x08
	.zero		1


	//   ....[55]....
        /*0408*/ 	.word	0x000005c0
        /*040c*/ 	.word	0x000000ff
        /*0410*/ 	.word	0x00000298
        /*0414*/ 	.short	0x0100
        /*0416*/ 	.byte	0x08
	.zero		1


	//   ....[56]....
        /*0418*/ 	.word	0x000005d0
        /*041c*/ 	.word	0x000000ff
        /*0420*/ 	.word	0x000000e0
        /*0424*/ 	.short	0x0100
        /*0426*/ 	.byte	0x08
	.zero		1


	//   ....[57]....
        /*0428*/ 	.word	0x000005e0
        /*042c*/ 	.word	0x000000ff
        /*0430*/ 	.word	0x000002a0
        /*0434*/ 	.short	0x0100
        /*0436*/ 	.byte	0x08
	.zero		1


	//   ....[58]....
        /*0438*/ 	.word	0x000005f0
        /*043c*/ 	.word	0x000000ff
        /*0440*/ 	.word	0x000000e8
        /*0444*/ 	.short	0x0100
        /*0446*/ 	.byte	0x08
	.zero		1


	//   ....[59]....
        /*0448*/ 	.word	0x00000600
        /*044c*/ 	.word	0x000000ff
        /*0450*/ 	.word	0x000002a8
        /*0454*/ 	.short	0x0100
        /*0456*/ 	.byte	0x08
	.zero		1


	//   ....[60]....
        /*0458*/ 	.word	0x00000610
        /*045c*/ 	.word	0x000000ff
        /*0460*/ 	.word	0x000000f0
        /*0464*/ 	.short	0x0100
        /*0466*/ 	.byte	0x08
	.zero		1


	//   ....[61]....
        /*0468*/ 	.word	0x00000620
        /*046c*/ 	.word	0x000000ff
        /*0470*/ 	.word	0x000002b0
        /*0474*/ 	.short	0x0100
        /*0476*/ 	.byte	0x08
	.zero		1


	//   ....[62]....
        /*0478*/ 	.word	0x00000630
        /*047c*/ 	.word	0x000000ff
        /*0480*/ 	.word	0x000000f8
        /*0484*/ 	.short	0x0100
        /*0486*/ 	.byte	0x08
	.zero		1


	//   ....[63]....
        /*0488*/ 	.word	0x00000640
        /*048c*/ 	.word	0x000000ff
        /*0490*/ 	.word	0x000002b8
        /*0494*/ 	.short	0x0100
        /*0496*/ 	.byte	0x08
	.zero		1


	//   ....[64]....
        /*0498*/ 	.word	0x00000650
        /*049c*/ 	.word	0x000000ff
        /*04a0*/ 	.word	0x00000100
        /*04a4*/ 	.short	0x0100
        /*04a6*/ 	.byte	0x08
	.zero		1


	//   ....[65]....
        /*04a8*/ 	.word	0x00000660
        /*04ac*/ 	.word	0x000000ff
        /*04b0*/ 	.word	0x000002c0
        /*04b4*/ 	.short	0x0100
        /*04b6*/ 	.byte	0x08
	.zero		1


	//   ....[66]....
        /*04b8*/ 	.word	0x00000670
        /*04bc*/ 	.word	0x000000ff
        /*04c0*/ 	.word	0x00000108
        /*04c4*/ 	.short	0x0100
        /*04c6*/ 	.byte	0x08
	.zero		1


	//   ....[67]....
        /*04c8*/ 	.word	0x00000680
        /*04cc*/ 	.word	0x000000ff
        /*04d0*/ 	.word	0x000002c8
        /*04d4*/ 	.short	0x0100
        /*04d6*/ 	.byte	0x08
	.zero		1


	//   ....[68]....
        /*04d8*/ 	.word	0x00000690
        /*04dc*/ 	.word	0x000000ff
        /*04e0*/ 	.word	0x00000110
        /*04e4*/ 	.short	0x0100
        /*04e6*/ 	.byte	0x08
	.zero		1


	//   ....[69]....
        /*04e8*/ 	.word	0x000006a0
        /*04ec*/ 	.word	0x000000ff
        /*04f0*/ 	.word	0x000002d0
        /*04f4*/ 	.short	0x0100
        /*04f6*/ 	.byte	0x08
	.zero		1


	//   ....[70]....
        /*04f8*/ 	.word	0x000006b0
        /*04fc*/ 	.word	0x000000ff
        /*0500*/ 	.word	0x00000118
        /*0504*/ 	.short	0x0100
        /*0506*/ 	.byte	0x08
	.zero		1


	//   ....[71]....
        /*0508*/ 	.word	0x000006c0
        /*050c*/ 	.word	0x000000ff
        /*0510*/ 	.word	0x000002d8
        /*0514*/ 	.short	0x0100
        /*0516*/ 	.byte	0x08
	.zero		1


	//   ....[72]....
        /*0518*/ 	.word	0x000006d0
        /*051c*/ 	.word	0x000000ff
        /*0520*/ 	.word	0x00000120
        /*0524*/ 	.short	0x0100
        /*0526*/ 	.byte	0x08
	.zero		1


	//   ....[73]....
        /*0528*/ 	.word	0x000006e0
        /*052c*/ 	.word	0x000000ff
        /*0530*/ 	.word	0x000002e0
        /*0534*/ 	.short	0x0100
        /*0536*/ 	.byte	0x08
	.zero		1


	//   ....[74]....
        /*0538*/ 	.word	0x000006f0
        /*053c*/ 	.word	0x000000ff
        /*0540*/ 	.word	0x00000128
        /*0544*/ 	.short	0x0100
        /*0546*/ 	.byte	0x08
	.zero		1


	//   ....[75]....
        /*0548*/ 	.word	0x00000700
        /*054c*/ 	.word	0x000000ff
        /*0550*/ 	.word	0x000002e8
        /*0554*/ 	.short	0x0100
        /*0556*/ 	.byte	0x08
	.zero		1


	//   ....[76]....
        /*0558*/ 	.word	0x00000710
        /*055c*/ 	.word	0x000000ff
        /*0560*/ 	.word	0x00000130
        /*0564*/ 	.short	0x0100
        /*0566*/ 	.byte	0x08
	.zero		1


	//   ....[77]....
        /*0568*/ 	.word	0x00000720
        /*056c*/ 	.word	0x000000ff
        /*0570*/ 	.word	0x000002f0
        /*0574*/ 	.short	0x0100
        /*0576*/ 	.byte	0x08
	.zero		1


	//   ....[78]....
        /*0578*/ 	.word	0x00000730
        /*057c*/ 	.word	0x000000ff
        /*0580*/ 	.word	0x00000138
        /*0584*/ 	.short	0x0100
        /*0586*/ 	.byte	0x08
	.zero		1


	//   ....[79]....
        /*0588*/ 	.word	0x00000740
        /*058c*/ 	.word	0x000000ff
        /*0590*/ 	.word	0x000002f8
        /*0594*/ 	.short	0x0100
        /*0596*/ 	.byte	0x08
	.zero		1


	//   ....[80]....
        /*0598*/ 	.word	0x00000750
        /*059c*/ 	.word	0x000000ff
        /*05a0*/ 	.word	0x00000140
        /*05a4*/ 	.short	0x0100
        /*05a6*/ 	.byte	0x08
	.zero		1


	//   ....[81]....
        /*05a8*/ 	.word	0x00000760
        /*05ac*/ 	.word	0x000000ff
        /*05b0*/ 	.word	0x00000300
        /*05b4*/ 	.short	0x0100
        /*05b6*/ 	.byte	0x08
	.zero		1


	//   ....[82]....
        /*05b8*/ 	.word	0x00000770
        /*05bc*/ 	.word	0x000000ff
        /*05c0*/ 	.word	0x00000148
        /*05c4*/ 	.short	0x0100
        /*05c6*/ 	.byte	0x08
	.zero		1


	//   ....[83]....
        /*05c8*/ 	.word	0x00000780
        /*05cc*/ 	.word	0x000000ff
        /*05d0*/ 	.word	0x00000308
        /*05d4*/ 	.short	0x0100
        /*05d6*/ 	.byte	0x08
	.zero		1


	//   ....[84]....
        /*05d8*/ 	.word	0x00000790
        /*05dc*/ 	.word	0x000000ff
        /*05e0*/ 	.word	0x00000150
        /*05e4*/ 	.short	0x0100
        /*05e6*/ 	.byte	0x08
	.zero		1


	//   ....[85]....
        /*05e8*/ 	.word	0x000007a0
        /*05ec*/ 	.word	0x000000ff
        /*05f0*/ 	.word	0x00000310
        /*05f4*/ 	.short	0x0100
        /*05f6*/ 	.byte	0x08
	.zero		1


	//   ....[86]....
        /*05f8*/ 	.word	0x000007b0
        /*05fc*/ 	.word	0x000000ff
        /*0600*/ 	.word	0x00000158
        /*0604*/ 	.short	0x0100
        /*0606*/ 	.byte	0x08
	.zero		1


	//   ....[87]....
        /*0608*/ 	.word	0x000007c0
        /*060c*/ 	.word	0x000000ff
        /*0610*/ 	.word	0x00000318
        /*0614*/ 	.short	0x0100
        /*0616*/ 	.byte	0x08
	.zero		1


	//   ....[88]....
        /*0618*/ 	.word	0x000007d0
        /*061c*/ 	.word	0x000000ff
        /*0620*/ 	.word	0x00000160
        /*0624*/ 	.short	0x0100
        /*0626*/ 	.byte	0x08
	.zero		1


	//   ....[89]....
        /*0628*/ 	.word	0x000007e0
        /*062c*/ 	.word	0x000000ff
        /*0630*/ 	.word	0x00000320
        /*0634*/ 	.short	0x0100
        /*0636*/ 	.byte	0x08
	.zero		1


	//   ....[90]....
        /*0638*/ 	.word	0x000007f0
        /*063c*/ 	.word	0x000000ff
        /*0640*/ 	.word	0x00000168
        /*0644*/ 	.short	0x0100
        /*0646*/ 	.byte	0x08
	.zero		1


	//   ....[91]....
        /*0648*/ 	.word	0x00000800
        /*064c*/ 	.word	0x000000ff
        /*0650*/ 	.word	0x00000328
        /*0654*/ 	.short	0x0100
        /*0656*/ 	.byte	0x08
	.zero		1


	//   ....[92]....
        /*0658*/ 	.word	0x00000810
        /*065c*/ 	.word	0x000000ff
        /*0660*/ 	.word	0x00000170
        /*0664*/ 	.short	0x0100
        /*0666*/ 	.byte	0x08
	.zero		1


	//   ....[93]....
        /*0668*/ 	.word	0x00000820
        /*066c*/ 	.word	0x000000ff
        /*0670*/ 	.word	0x00000330
        /*0674*/ 	.short	0x0100
        /*0676*/ 	.byte	0x08
	.zero		1


	//   ....[94]....
        /*0678*/ 	.word	0x00000830
        /*067c*/ 	.word	0x000000ff
        /*0680*/ 	.word	0x00000178
        /*0684*/ 	.short	0x0100
        /*0686*/ 	.byte	0x08
	.zero		1


	//   ....[95]....
        /*0688*/ 	.word	0x00000840
        /*068c*/ 	.word	0x000000ff
        /*0690*/ 	.word	0x00000338
        /*0694*/ 	.short	0x0100
        /*0696*/ 	.byte	0x08
	.zero		1


	//   ....[96]....
        /*0698*/ 	.word	0x00000850
        /*069c*/ 	.word	0x000000ff
        /*06a0*/ 	.word	0x00000180
        /*06a4*/ 	.short	0x0100
        /*06a6*/ 	.byte	0x08
	.zero		1


	//   ....[97]....
        /*06a8*/ 	.word	0x00000860
        /*06ac*/ 	.word	0x000000ff
        /*06b0*/ 	.word	0x00000340
        /*06b4*/ 	.short	0x0100
        /*06b6*/ 	.byte	0x08
	.zero		1


	//   ....[98]....
        /*06b8*/ 	.word	0x00000870
        /*06bc*/ 	.word	0x000000ff
        /*06c0*/ 	.word	0x00000188
        /*06c4*/ 	.short	0x0100
        /*06c6*/ 	.byte	0x08
	.zero		1


	//   ....[99]....
        /*06c8*/ 	.word	0x00000880
        /*06cc*/ 	.word	0x000000ff
        /*06d0*/ 	.word	0x00000348
        /*06d4*/ 	.short	0x0100
        /*06d6*/ 	.byte	0x08
	.zero		1


	//   ....[100]....
        /*06d8*/ 	.word	0x00000890
        /*06dc*/ 	.word	0x000000ff
        /*06e0*/ 	.word	0x00000190
        /*06e4*/ 	.short	0x0100
        /*06e6*/ 	.byte	0x08
	.zero		1


	//   ....[101]....
        /*06e8*/ 	.word	0x000008a0
        /*06ec*/ 	.word	0x000000ff
        /*06f0*/ 	.word	0x00000350
        /*06f4*/ 	.short	0x0100
        /*06f6*/ 	.byte	0x08
	.zero		1


	//   ....[102]....
        /*06f8*/ 	.word	0x000008b0
        /*06fc*/ 	.word	0x000000ff
        /*0700*/ 	.word	0x00000198
        /*0704*/ 	.short	0x0100
        /*0706*/ 	.byte	0x08
	.zero		1


	//   ....[103]....
        /*0708*/ 	.word	0x000008c0
        /*070c*/ 	.word	0x000000ff
        /*0710*/ 	.word	0x00000358
        /*0714*/ 	.short	0x0100
        /*0716*/ 	.byte	0x08
	.zero		1


	//   ....[104]....
        /*0718*/ 	.word	0x000008d0
        /*071c*/ 	.word	0x000000ff
        /*0720*/ 	.word	0x000001a0
        /*0724*/ 	.short	0x0100
        /*0726*/ 	.byte	0x08
	.zero		1


	//   ....[105]....
        /*0728*/ 	.word	0x000008e0
        /*072c*/ 	.word	0x000000ff
        /*0730*/ 	.word	0x00000360
        /*0734*/ 	.short	0x0100
        /*0736*/ 	.byte	0x08
	.zero		1


	//   ....[106]....
        /*0738*/ 	.word	0x000008f0
        /*073c*/ 	.word	0x000000ff
        /*0740*/ 	.word	0x000001a8
        /*0744*/ 	.short	0x0100
        /*0746*/ 	.byte	0x08
	.zero		1


	//   ....[107]....
        /*0748*/ 	.word	0x00000900
        /*074c*/ 	.word	0x000000ff
        /*0750*/ 	.word	0x00000368
        /*0754*/ 	.short	0x0100
        /*0756*/ 	.byte	0x08
	.zero		1


	//   ....[108]....
        /*0758*/ 	.word	0x00000910
        /*075c*/ 	.word	0x000000ff
        /*0760*/ 	.word	0x000001b0
        /*0764*/ 	.short	0x0100
        /*0766*/ 	.byte	0x08
	.zero		1


	//   ....[109]....
        /*0768*/ 	.word	0x00000920
        /*076c*/ 	.word	0x000000ff
        /*0770*/ 	.word	0x00000370
        /*0774*/ 	.short	0x0100
        /*0776*/ 	.byte	0x08
	.zero		1


	//   ....[110]....
        /*0778*/ 	.word	0x00000930
        /*077c*/ 	.word	0x000000ff
        /*0780*/ 	.word	0x000001b8
        /*0784*/ 	.short	0x0100
        /*0786*/ 	.byte	0x08
	.zero		1


	//   ....[111]....
        /*0788*/ 	.word	0x00000940
        /*078c*/ 	.word	0x000000ff
        /*0790*/ 	.word	0x00000378
        /*0794*/ 	.short	0x0100
        /*0796*/ 	.byte	0x08
	.zero		1


	//   ....[112]....
        /*0798*/ 	.word	0x00000e80
        /*079c*/ 	.word	0x000000ff
        /*07a0*/ 	.word	0x000003b0
        /*07a4*/ 	.short	0x0100
        /*07a6*/ 	.byte	0x08
	.zero		1


	//   ....[113]....
        /*07a8*/ 	.word	0x00000f30
        /*07ac*/ 	.word	0x000000ff
        /*07b0*/ 	.word	0x000003b8
        /*07b4*/ 	.short	0x0100
        /*07b6*/ 	.byte	0x08
	.zero		1


	//   ....[114]....
        /*07b8*/ 	.word	0x00000fa0
        /*07bc*/ 	.word	0x000000ff
        /*07c0*/ 	.word	0x00000390
        /*07c4*/ 	.short	0x0100
        /*07c6*/ 	.byte	0x09
	.zero		1


	//   ....[115]....
        /*07c8*/ 	.word	0x00000fb0
        /*07cc*/ 	.word	0x000000ff
        /*07d0*/ 	.word	0x00000398
        /*07d4*/ 	.short	0x0100
        /*07d6*/ 	.byte	0x09
	.zero		1


	//   ....[116]....
        /*07d8*/ 	.word	0x00000fc0
        /*07dc*/ 	.word	0x000000ff
        /*07e0*/ 	.word	0x000003a0
        /*07e4*/ 	.short	0x0100
        /*07e6*/ 	.byte	0x09
	.zero		1


	//   ....[117]....
        /*07e8*/ 	.word	0x00000fd0
        /*07ec*/ 	.word	0x000000ff
        /*07f0*/ 	.word	0x000003a8
        /*07f4*/ 	.short	0x0100
        /*07f6*/ 	.byte	0x09
	.zero		1


	//   ....[118]....
        /*07f8*/ 	.word	0x00001db0
        /*07fc*/ 	.word	0x000000ff
        /*0800*/ 	.word	0xfffffff8
        /*0804*/ 	.short	0x010a
        /*0806*/ 	.byte	0x0f
	.zero		1


	//   ....[119]....
        /*0808*/ 	.word	0x00002080
        /*080c*/ 	.word	0x000000ff
        /*0810*/ 	.word	0x00000000
        /*0814*/ 	.short	0x010a
        /*0816*/ 	.byte	0x06
	.zero		1


	//   ....[120]....
        /*0818*/ 	.word	0x000020c0
        /*081c*/ 	.word	0x000000ff
        /*0820*/ 	.word	0x00000000
        /*0824*/ 	.short	0x010a
        /*0826*/ 	.byte	0x06
	.zero		1


	//   ....[121]....
        /*0828*/ 	.word	0x000025e0
        /*082c*/ 	.word	0x000000ff
        /*0830*/ 	.word	0x00000000
        /*0834*/ 	.short	0x010a
        /*0836*/ 	.byte	0x09
	.zero		1


	//   ....[122]....
        /*0838*/ 	.word	0x00002620
        /*083c*/ 	.word	0x000000ff
        /*0840*/ 	.word	0x00000000
        /*0844*/ 	.short	0x010a
        /*0846*/ 	.byte	0x09
	.zero		1


	//   ....[123]....
        /*0848*/ 	.word	0x000029b0
        /*084c*/ 	.word	0x00000013
        /*0850*/ 	.word	0x00000000
        /*0854*/ 	.short	0x0101
        /*0856*/ 	.byte	0x3f
	.zero		1


	//   ....[124]....
        /*0858*/ 	.word	0x00002d30
        /*085c*/ 	.word	0x00000011
        /*0860*/ 	.word	0x00000000
        /*0864*/ 	.short	0x0101
        /*0866*/ 	.byte	0x17
	.zero		1


	//   ....[125]....
        /*0868*/ 	.word	0x00002e40
        /*086c*/ 	.word	0x00000011
        /*0870*/ 	.word	0x00000000
        /*0874*/ 	.short	0x0101
        /*0876*/ 	.byte	0x3f
	.zero		1


	//   ....[126]....
        /*0878*/ 	.word	0x00002f00
        /*087c*/ 	.word	0x000000ff
        /*0880*/ 	.word	0x00000008
        /*0884*/ 	.short	0x010a
        /*0886*/ 	.byte	0x0f
	.zero		1


	//   ....[127]....
        /*0888*/ 	.word	0x00005760
        /*088c*/ 	.word	0x00000004
        /*0890*/ 	.word	0x00000000
        /*0894*/ 	.short	0x0101
        /*0896*/ 	.byte	0x17
	.zero		1


	//   ....[128]....
        /*0898*/ 	.word	0x000061a0
        /*089c*/ 	.word	0x00000013
        /*08a0*/ 	.word	0x000001c0
        /*08a4*/ 	.short	0x010a
        /*08a6*/ 	.byte	0x3f
	.zero		1


	//   ....[129]....
        /*08a8*/ 	.word	0x00006580
        /*08ac*/ 	.word	0x00000004
        /*08b0*/ 	.word	0x000003b8
        /*08b4*/ 	.short	0x0101
        /*08b6*/ 	.byte	0x3f
	.zero		1


	//   ....[130]....
        /*08b8*/ 	.word	0x00006cb0
        /*08bc*/ 	.word	0x00000005
        /*08c0*/ 	.word	0x00000000
        /*08c4*/ 	.short	0x010a
        /*08c6*/ 	.byte	0x3f
	.zero		1


	//   ....[131]....
        /*08c8*/ 	.word	0x00006d30
        /*08cc*/ 	.word	0x00000007
        /*08d0*/ 	.word	0x00000000
        /*08d4*/ 	.short	0x010a
        /*08d6*/ 	.byte	0x3f
	.zero		1


	//   ....[132]....
        /*08d8*/ 	.word	0x00006dc0
        /*08dc*/ 	.word	0x00000006
        /*08e0*/ 	.word	0x00000000
        /*08e4*/ 	.short	0x010a
        /*08e6*/ 	.byte	0x3f
	.zero		1


	//   ....[133]....
        /*08e8*/ 	.word	0x00006e50
        /*08ec*/ 	.word	0x00000007
        /*08f0*/ 	.word	0x00000000
        /*08f4*/ 	.short	0x010a
        /*08f6*/ 	.byte	0x3f
	.zero		1


	//   ....[134]....
        /*08f8*/ 	.word	0x00006ee0
        /*08fc*/ 	.word	0x00000006
        /*0900*/ 	.word	0x00000000
        /*0904*/ 	.short	0x010a
        /*0906*/ 	.byte	0x3f
	.zero		1


	//   ....[135]....
        /*0908*/ 	.word	0x00006f70
        /*090c*/ 	.word	0x00000007
        /*0910*/ 	.word	0x00000000
        /*0914*/ 	.short	0x010a
        /*0916*/ 	.byte	0x3f
	.zero		1


	//   ....[136]....
        /*0918*/ 	.word	0x00007000
        /*091c*/ 	.word	0x00000006
        /*0920*/ 	.word	0x00000000
        /*0924*/ 	.short	0x010a
        /*0926*/ 	.byte	0x3f
	.zero		1


	//   ....[137]....
        /*0928*/ 	.word	0x00007090
        /*092c*/ 	.word	0x00000007
        /*0930*/ 	.word	0x00000000
        /*0934*/ 	.short	0x010a
        /*0936*/ 	.byte	0x3f
	.zero		1


	//   ....[138]....
        /*0938*/ 	.word	0x00007120
        /*093c*/ 	.word	0x00000006
        /*0940*/ 	.word	0x00000000
        /*0944*/ 	.short	0x010a
        /*0946*/ 	.byte	0x3f
	.zero		1


	//   ....[139]....
        /*0948*/ 	.word	0x000071b0
        /*094c*/ 	.word	0x00000007
        /*0950*/ 	.word	0x00000000
        /*0954*/ 	.short	0x010a
        /*0956*/ 	.byte	0x3f
	.zero		1


	//   ....[140]....
        /*0958*/ 	.word	0x00007240
        /*095c*/ 	.word	0x00000006
        /*0960*/ 	.word	0x00000000
        /*0964*/ 	.short	0x010a
        /*0966*/ 	.byte	0x3f
	.zero		1


	//   ....[141]....
        /*0968*/ 	.word	0x000072d0
        /*096c*/ 	.word	0x00000007
        /*0970*/ 	.word	0x00000000
        /*0974*/ 	.short	0x010a
        /*0976*/ 	.byte	0x3f
	.zero		1


	//   ....[142]....
        /*0978*/ 	.word	0x00007360
        /*097c*/ 	.word	0x00000006
        /*0980*/ 	.word	0x00000000
        /*0984*/ 	.short	0x010a
        /*0986*/ 	.byte	0x3f
	.zero		1


	//   ....[143]....
        /*0988*/ 	.word	0x000073f0
        /*098c*/ 	.word	0x00000007
        /*0990*/ 	.word	0x00000000
        /*0994*/ 	.short	0x010a
        /*0996*/ 	.byte	0x3f
	.zero		1


	//   ....[144]....
        /*0998*/ 	.word	0x00007480
        /*099c*/ 	.word	0x00000006
        /*09a0*/ 	.word	0x00000000
        /*09a4*/ 	.short	0x010a
        /*09a6*/ 	.byte	0x3f
	.zero		1


	//   ....[145]....
        /*09a8*/ 	.word	0x00007510
        /*09ac*/ 	.word	0x00000007
        /*09b0*/ 	.word	0x00000000
        /*09b4*/ 	.short	0x010a
        /*09b6*/ 	.byte	0x3f
	.zero		1


	//   ....[146]....
        /*09b8*/ 	.word	0x000075a0
        /*09bc*/ 	.word	0x00000006
        /*09c0*/ 	.word	0x00000000
        /*09c4*/ 	.short	0x010a
        /*09c6*/ 	.byte	0x3f
	.zero		1


	//   ....[147]....
        /*09c8*/ 	.word	0x00007630
        /*09cc*/ 	.word	0x00000007
        /*09d0*/ 	.word	0x00000000
        /*09d4*/ 	.short	0x010a
        /*09d6*/ 	.byte	0x3f
	.zero		1


	//   ....[148]....
        /*09d8*/ 	.word	0x000076c0
        /*09dc*/ 	.word	0x00000006
        /*09e0*/ 	.word	0x00000000
        /*09e4*/ 	.short	0x010a
        /*09e6*/ 	.byte	0x3f
	.zero		1


	//   ....[149]....
        /*09e8*/ 	.word	0x00007750
        /*09ec*/ 	.word	0x00000007
        /*09f0*/ 	.word	0x00000000
        /*09f4*/ 	.short	0x010a
        /*09f6*/ 	.byte	0x3f
	.zero		1


	//   ....[150]....
        /*09f8*/ 	.word	0x000077e0
        /*09fc*/ 	.word	0x00000006
        /*0a00*/ 	.word	0x00000000
        /*0a04*/ 	.short	0x010a
        /*0a06*/ 	.byte	0x3f
	.zero		1


	//   ....[151]....
        /*0a08*/ 	.word	0x00007870
        /*0a0c*/ 	.word	0x00000007
        /*0a10*/ 	.word	0x00000000
        /*0a14*/ 	.short	0x010a
        /*0a16*/ 	.byte	0x3f
	.zero		1


	//   ....[152]....
        /*0a18*/ 	.word	0x00007900
        /*0a1c*/ 	.word	0x00000006
        /*0a20*/ 	.word	0x00000000
        /*0a24*/ 	.short	0x010a
        /*0a26*/ 	.byte	0x3f
	.zero		1


	//   ....[153]....
        /*0a28*/ 	.word	0x00007990
        /*0a2c*/ 	.word	0x00000007
        /*0a30*/ 	.word	0x00000000
        /*0a34*/ 	.short	0x010a
        /*0a36*/ 	.byte	0x3f
	.zero		1


	//   ....[154]....
        /*0a38*/ 	.word	0x00007a20
        /*0a3c*/ 	.word	0x00000006
        /*0a40*/ 	.word	0x00000000
        /*0a44*/ 	.short	0x010a
        /*0a46*/ 	.byte	0x3f
	.zero		1


	//   ....[155]....
        /*0a48*/ 	.word	0x00007ab0
        /*0a4c*/ 	.word	0x00000007
        /*0a50*/ 	.word	0x00000000
        /*0a54*/ 	.short	0x010a
        /*0a56*/ 	.byte	0x3f
	.zero		1


	//   ....[156]....
        /*0a58*/ 	.word	0x00007b40
        /*0a5c*/ 	.word	0x00000006
        /*0a60*/ 	.word	0x00000000
        /*0a64*/ 	.short	0x010a
        /*0a66*/ 	.byte	0x3f
	.zero		1


	//   ....[157]....
        /*0a68*/ 	.word	0x00007bd0
        /*0a6c*/ 	.word	0x00000007
        /*0a70*/ 	.word	0x00000000
        /*0a74*/ 	.short	0x010a
        /*0a76*/ 	.byte	0x3f
	.zero		1


	//   ....[158]....
        /*0a78*/ 	.word	0x00007c60
        /*0a7c*/ 	.word	0x00000006
        /*0a80*/ 	.word	0x00000000
        /*0a84*/ 	.short	0x010a
        /*0a86*/ 	.byte	0x3f
	.zero		1


	//   ....[159]....
        /*0a88*/ 	.word	0x00007cf0
        /*0a8c*/ 	.word	0x00000007
        /*0a90*/ 	.word	0x00000000
        /*0a94*/ 	.short	0x010a
        /*0a96*/ 	.byte	0x3f
	.zero		1


	//   ....[160]....
        /*0a98*/ 	.word	0x00007d80
        /*0a9c*/ 	.word	0x00000006
        /*0aa0*/ 	.word	0x00000000
        /*0aa4*/ 	.short	0x010a
        /*0aa6*/ 	.byte	0x3f
	.zero		1


	//   ....[161]....
        /*0aa8*/ 	.word	0x00007e10
        /*0aac*/ 	.word	0x00000007
        /*0ab0*/ 	.word	0x00000000
        /*0ab4*/ 	.short	0x010a
        /*0ab6*/ 	.byte	0x3f
	.zero		1


	//   ....[162]....
        /*0ab8*/ 	.word	0x00007ea0
        /*0abc*/ 	.word	0x00000006
        /*0ac0*/ 	.word	0x00000000
        /*0ac4*/ 	.short	0x010a
        /*0ac6*/ 	.byte	0x3f
	.zero		1


	//   ....[163]....
        /*0ac8*/ 	.word	0x00007f30
        /*0acc*/ 	.word	0x00000007
        /*0ad0*/ 	.word	0x00000000
        /*0ad4*/ 	.short	0x010a
        /*0ad6*/ 	.byte	0x3f
	.zero		1


	//   ....[164]....
        /*0ad8*/ 	.word	0x00007fc0
        /*0adc*/ 	.word	0x00000006
        /*0ae0*/ 	.word	0x00000000
        /*0ae4*/ 	.short	0x010a
        /*0ae6*/ 	.byte	0x3f
	.zero		1


	//   ....[165]....
        /*0ae8*/ 	.word	0x00008050
        /*0aec*/ 	.word	0x00000007
        /*0af0*/ 	.word	0x00000000
        /*0af4*/ 	.short	0x010a
        /*0af6*/ 	.byte	0x3f
	.zero		1


	//   ....[166]....
        /*0af8*/ 	.word	0x000080e0
        /*0afc*/ 	.word	0x00000006
        /*0b00*/ 	.word	0x00000000
        /*0b04*/ 	.short	0x010a
        /*0b06*/ 	.byte	0x3f
	.zero		1


	//   ....[167]....
        /*0b08*/ 	.word	0x00008170
        /*0b0c*/ 	.word	0x00000007
        /*0b10*/ 	.word	0x00000000
        /*0b14*/ 	.short	0x010a
        /*0b16*/ 	.byte	0x3f
	.zero		1


	//   ....[168]....
        /*0b18*/ 	.word	0x00008200
        /*0b1c*/ 	.word	0x00000006
        /*0b20*/ 	.word	0x00000000
        /*0b24*/ 	.short	0x010a
        /*0b26*/ 	.byte	0x3f
	.zero		1


	//   ....[169]....
        /*0b28*/ 	.word	0x00008290
        /*0b2c*/ 	.word	0x00000007
        /*0b30*/ 	.word	0x00000000
        /*0b34*/ 	.short	0x010a
        /*0b36*/ 	.byte	0x3f
	.zero		1


	//   ....[170]....
        /*0b38*/ 	.word	0x00008320
        /*0b3c*/ 	.word	0x00000006
        /*0b40*/ 	.word	0x00000000
        /*0b44*/ 	.short	0x010a
        /*0b46*/ 	.byte	0x3f
	.zero		1


	//   ....[171]....
        /*0b48*/ 	.word	0x000083b0
        /*0b4c*/ 	.word	0x00000007
        /*0b50*/ 	.word	0x00000000
        /*0b54*/ 	.short	0x010a
        /*0b56*/ 	.byte	0x3f
	.zero		1


	//   ....[172]....
        /*0b58*/ 	.word	0x00008440
        /*0b5c*/ 	.word	0x00000006
        /*0b60*/ 	.word	0x00000000
        /*0b64*/ 	.short	0x010a
        /*0b66*/ 	.byte	0x3f
	.zero		1


	//   ....[173]....
        /*0b68*/ 	.word	0x000084d0
        /*0b6c*/ 	.word	0x00000007
        /*0b70*/ 	.word	0x00000000
        /*0b74*/ 	.short	0x010a
        /*0b76*/ 	.byte	0x3f
	.zero		1


	//   ....[174]....
        /*0b78*/ 	.word	0x00008560
        /*0b7c*/ 	.word	0x00000006
        /*0b80*/ 	.word	0x00000000
        /*0b84*/ 	.short	0x010a
        /*0b86*/ 	.byte	0x3f
	.zero		1


	//   ....[175]....
        /*0b88*/ 	.word	0x000085f0
        /*0b8c*/ 	.word	0x00000007
        /*0b90*/ 	.word	0x00000000
        /*0b94*/ 	.short	0x010a
        /*0b96*/ 	.byte	0x3f
	.zero		1


	//   ....[176]....
        /*0b98*/ 	.word	0x00008680
        /*0b9c*/ 	.word	0x00000006
        /*0ba0*/ 	.word	0x00000000
        /*0ba4*/ 	.short	0x010a
        /*0ba6*/ 	.byte	0x3f
	.zero		1


	//   ....[177]....
        /*0ba8*/ 	.word	0x00008710
        /*0bac*/ 	.word	0x00000007
        /*0bb0*/ 	.word	0x00000000
        /*0bb4*/ 	.short	0x010a
        /*0bb6*/ 	.byte	0x3f
	.zero		1


	//   ....[178]....
        /*0bb8*/ 	.word	0x000087a0
        /*0bbc*/ 	.word	0x00000006
        /*0bc0*/ 	.word	0x00000000
        /*0bc4*/ 	.short	0x010a
        /*0bc6*/ 	.byte	0x3f
	.zero		1


	//   ....[179]....
        /*0bc8*/ 	.word	0x00008830
        /*0bcc*/ 	.word	0x00000007
        /*0bd0*/ 	.word	0x00000000
        /*0bd4*/ 	.short	0x010a
        /*0bd6*/ 	.byte	0x3f
	.zero		1


	//   ....[180]....
        /*0bd8*/ 	.word	0x000088c0
        /*0bdc*/ 	.word	0x00000006
        /*0be0*/ 	.word	0x00000000
        /*0be4*/ 	.short	0x010a
        /*0be6*/ 	.byte	0x3f
	.zero		1


	//   ....[181]....
        /*0be8*/ 	.word	0x00008950
        /*0bec*/ 	.word	0x00000007
        /*0bf0*/ 	.word	0x00000000
        /*0bf4*/ 	.short	0x010a
        /*0bf6*/ 	.byte	0x3f
	.zero		1


	//   ....[182]....
        /*0bf8*/ 	.word	0x000089e0
        /*0bfc*/ 	.word	0x00000006
        /*0c00*/ 	.word	0x00000000
        /*0c04*/ 	.short	0x010a
        /*0c06*/ 	.byte	0x3f
	.zero		1


	//   ....[183]....
        /*0c08*/ 	.word	0x00008a70
        /*0c0c*/ 	.word	0x00000007
        /*0c10*/ 	.word	0x00000000
        /*0c14*/ 	.short	0x010a
        /*0c16*/ 	.byte	0x3f
	.zero		1


	//   ....[184]....
        /*0c18*/ 	.word	0x00008b00
        /*0c1c*/ 	.word	0x00000006
        /*0c20*/ 	.word	0x00000000
        /*0c24*/ 	.short	0x010a
        /*0c26*/ 	.byte	0x3f
	.zero		1


	//   ....[185]....
        /*0c28*/ 	.word	0x00008b90
        /*0c2c*/ 	.word	0x00000003
        /*0c30*/ 	.word	0x00000000
        /*0c34*/ 	.short	0x010a
        /*0c36*/ 	.byte	0x3f
	.zero		1


	//   ....[186]....
        /*0c38*/ 	.word	0x00008c00
        /*0c3c*/ 	.word	0x00000011
        /*0c40*/ 	.word	0xfffffff8
        /*0c44*/ 	.short	0x010a
        /*0c46*/ 	.byte	0x3f
	.zero		1


	//   ....[187]....
        /*0c48*/ 	.word	0x00008c60
        /*0c4c*/ 	.word	0x00000011
        /*0c50*/ 	.word	0x00000000
        /*0c54*/ 	.short	0x010a
        /*0c56*/ 	.byte	0x3f
	.zero		1


	//   ....[188]....
        /*0c58*/ 	.word	0x00008cc0
        /*0c5c*/ 	.word	0x00000013
        /*0c60*/ 	.word	0x00000000
        /*0c64*/ 	.short	0x010a
        /*0c66*/ 	.byte	0x3f
	.zero		1


	//   ....[189]....
        /*0c68*/ 	.word	0x00008d20
        /*0c6c*/ 	.word	0x00000011
        /*0c70*/ 	.word	0x00000008
        /*0c74*/ 	.short	0x010a
        /*0c76*/ 	.byte	0x3f
	.zero		1


	//   ....[190]....
        /*0c78*/ 	.word	0x00008df0
        /*0c7c*/ 	.word	0x00000013
        /*0c80*/ 	.word	0x000001c0
        /*0c84*/ 	.short	0x010a
        /*0c86*/ 	.byte	0x3f
	.zero		1


	//   ....[191]....
        /*0c88*/ 	.word	0x00008ed0
        /*0c8c*/ 	.word	0x00000005
        /*0c90*/ 	.word	0x00000000
        /*0c94*/ 	.short	0x010a
        /*0c96*/ 	.byte	0x3f
	.zero		1


	//   ....[192]....
        /*0c98*/ 	.word	0x00008f20
        /*0c9c*/ 	.word	0x00000007
        /*0ca0*/ 	.word	0x00000000
        /*0ca4*/ 	.short	0x010a
        /*0ca6*/ 	.byte	0x3f
	.zero		1


	//   ....[193]....
        /*0ca8*/ 	.word	0x00008f70
        /*0cac*/ 	.word	0x00000006
        /*0cb0*/ 	.word	0x00000000
        /*0cb4*/ 	.short	0x010a
        /*0cb6*/ 	.byte	0x3f
	.zero		1


	//   ....[194]....
        /*0cb8*/ 	.word	0x00008fc0
        /*0cbc*/ 	.word	0x00000007
        /*0cc0*/ 	.word	0x00000000
        /*0cc4*/ 	.short	0x010a
        /*0cc6*/ 	.byte	0x3f
	.zero		1


	//   ....[195]....
        /*0cc8*/ 	.word	0x00009010
        /*0ccc*/ 	.word	0x00000006
        /*0cd0*/ 	.word	0x00000000
        /*0cd4*/ 	.short	0x010a
        /*0cd6*/ 	.byte	0x3f
	.zero		1


	//   ....[196]....
        /*0cd8*/ 	.word	0x00009060
        /*0cdc*/ 	.word	0x00000007
        /*0ce0*/ 	.word	0x00000000
        /*0ce4*/ 	.short	0x010a
        /*0ce6*/ 	.byte	0x3f
	.zero		1


	//   ....[197]....
        /*0ce8*/ 	.word	0x000090b0
        /*0cec*/ 	.word	0x00000006
        /*0cf0*/ 	.word	0x00000000
        /*0cf4*/ 	.short	0x010a
        /*0cf6*/ 	.byte	0x3f
	.zero		1


	//   ....[198]....
        /*0cf8*/ 	.word	0x00009100
        /*0cfc*/ 	.word	0x00000007
        /*0d00*/ 	.word	0x00000000
        /*0d04*/ 	.short	0x010a
        /*0d06*/ 	.byte	0x3f
	.zero		1


	//   ....[199]....
        /*0d08*/ 	.word	0x00009150
        /*0d0c*/ 	.word	0x00000006
        /*0d10*/ 	.word	0x00000000
        /*0d14*/ 	.short	0x010a
        /*0d16*/ 	.byte	0x3f
	.zero		1


	//   ....[200]....
        /*0d18*/ 	.word	0x000091a0
        /*0d1c*/ 	.word	0x00000007
        /*0d20*/ 	.word	0x00000000
        /*0d24*/ 	.short	0x010a
        /*0d26*/ 	.byte	0x3f
	.zero		1


	//   ....[201]....
        /*0d28*/ 	.word	0x000091f0
        /*0d2c*/ 	.word	0x00000006
        /*0d30*/ 	.word	0x00000000
        /*0d34*/ 	.short	0x010a
        /*0d36*/ 	.byte	0x3f
	.zero		1


	//   ....[202]....
        /*0d38*/ 	.word	0x00009240
        /*0d3c*/ 	.word	0x00000007
        /*0d40*/ 	.word	0x00000000
        /*0d44*/ 	.short	0x010a
        /*0d46*/ 	.byte	0x3f
	.zero		1


	//   ....[203]....
        /*0d48*/ 	.word	0x00009290
        /*0d4c*/ 	.word	0x00000006
        /*0d50*/ 	.word	0x00000000
        /*0d54*/ 	.short	0x010a
        /*0d56*/ 	.byte	0x3f
	.zero		1


	//   ....[204]....
        /*0d58*/ 	.word	0x000092e0
        /*0d5c*/ 	.word	0x00000007
        /*0d60*/ 	.word	0x00000000
        /*0d64*/ 	.short	0x010a
        /*0d66*/ 	.byte	0x3f
	.zero		1


	//   ....[205]....
        /*0d68*/ 	.word	0x00009330
        /*0d6c*/ 	.word	0x00000006
        /*0d70*/ 	.word	0x00000000
        /*0d74*/ 	.short	0x010a
        /*0d76*/ 	.byte	0x3f
	.zero		1


	//   ....[206]....
        /*0d78*/ 	.word	0x00009380
        /*0d7c*/ 	.word	0x00000007
        /*0d80*/ 	.word	0x00000000
        /*0d84*/ 	.short	0x010a
        /*0d86*/ 	.byte	0x3f
	.zero		1


	//   ....[207]....
        /*0d88*/ 	.word	0x000093d0
        /*0d8c*/ 	.word	0x00000006
        /*0d90*/ 	.word	0x00000000
        /*0d94*/ 	.short	0x010a
        /*0d96*/ 	.byte	0x3f
	.zero		1


	//   ....[208]....
        /*0d98*/ 	.word	0x00009420
        /*0d9c*/ 	.word	0x00000007
        /*0da0*/ 	.word	0x00000000
        /*0da4*/ 	.short	0x010a
        /*0da6*/ 	.byte	0x3f
	.zero		1


	//   ....[209]....
        /*0da8*/ 	.word	0x00009470
        /*0dac*/ 	.word	0x00000006
        /*0db0*/ 	.word	0x00000000
        /*0db4*/ 	.short	0x010a
        /*0db6*/ 	.byte	0x3f
	.zero		1


	//   ....[210]....
        /*0db8*/ 	.word	0x000094c0
        /*0dbc*/ 	.word	0x00000007
        /*0dc0*/ 	.word	0x00000000
        /*0dc4*/ 	.short	0x010a
        /*0dc6*/ 	.byte	0x3f
	.zero		1


	//   ....[211]....
        /*0dc8*/ 	.word	0x00009510
        /*0dcc*/ 	.word	0x00000006
        /*0dd0*/ 	.word	0x00000000
        /*0dd4*/ 	.short	0x010a
        /*0dd6*/ 	.byte	0x3f
	.zero		1


	//   ....[212]....
        /*0dd8*/ 	.word	0x00009560
        /*0ddc*/ 	.word	0x00000007
        /*0de0*/ 	.word	0x00000000
        /*0de4*/ 	.short	0x010a
        /*0de6*/ 	.byte	0x3f
	.zero		1


	//   ....[213]....
        /*0de8*/ 	.word	0x000095b0
        /*0dec*/ 	.word	0x00000006
        /*0df0*/ 	.word	0x00000000
        /*0df4*/ 	.short	0x010a
        /*0df6*/ 	.byte	0x3f
	.zero		1


	//   ....[214]....
        /*0df8*/ 	.word	0x00009600
        /*0dfc*/ 	.word	0x00000007
        /*0e00*/ 	.word	0x00000000
        /*0e04*/ 	.short	0x010a
        /*0e06*/ 	.byte	0x3f
	.zero		1


	//   ....[215]....
        /*0e08*/ 	.word	0x00009650
        /*0e0c*/ 	.word	0x00000006
        /*0e10*/ 	.word	0x00000000
        /*0e14*/ 	.short	0x010a
        /*0e16*/ 	.byte	0x3f
	.zero		1


	//   ....[216]....
        /*0e18*/ 	.word	0x000096a0
        /*0e1c*/ 	.word	0x00000007
        /*0e20*/ 	.word	0x00000000
        /*0e24*/ 	.short	0x010a
        /*0e26*/ 	.byte	0x3f
	.zero		1


	//   ....[217]....
        /*0e28*/ 	.word	0x000096f0
        /*0e2c*/ 	.word	0x00000006
        /*0e30*/ 	.word	0x00000000
        /*0e34*/ 	.short	0x010a
        /*0e36*/ 	.byte	0x3f
	.zero		1


	//   ....[218]....
        /*0e38*/ 	.word	0x00009740
        /*0e3c*/ 	.word	0x00000007
        /*0e40*/ 	.word	0x00000000
        /*0e44*/ 	.short	0x010a
        /*0e46*/ 	.byte	0x3f
	.zero		1


	//   ....[219]....
        /*0e48*/ 	.word	0x00009790
        /*0e4c*/ 	.word	0x00000006
        /*0e50*/ 	.word	0x00000000
        /*0e54*/ 	.short	0x010a
        /*0e56*/ 	.byte	0x3f
	.zero		1


	//   ....[220]....
        /*0e58*/ 	.word	0x000097e0
        /*0e5c*/ 	.word	0x00000007
        /*0e60*/ 	.word	0x00000000
        /*0e64*/ 	.short	0x010a
        /*0e66*/ 	.byte	0x3f
	.zero		1


	//   ....[221]....
        /*0e68*/ 	.word	0x00009830
        /*0e6c*/ 	.word	0x00000006
        /*0e70*/ 	.word	0x00000000
        /*0e74*/ 	.short	0x010a
        /*0e76*/ 	.byte	0x3f
	.zero		1


	//   ....[222]....
        /*0e78*/ 	.word	0x00009880
        /*0e7c*/ 	.word	0x00000007
        /*0e80*/ 	.word	0x00000000
        /*0e84*/ 	.short	0x010a
        /*0e86*/ 	.byte	0x3f
	.zero		1


	//   ....[223]....
        /*0e88*/ 	.word	0x000098d0
        /*0e8c*/ 	.word	0x00000006
        /*0e90*/ 	.word	0x00000000
        /*0e94*/ 	.short	0x010a
        /*0e96*/ 	.byte	0x3f
	.zero		1


	//   ....[224]....
        /*0e98*/ 	.word	0x00009920
        /*0e9c*/ 	.word	0x00000007
        /*0ea0*/ 	.word	0x00000000
        /*0ea4*/ 	.short	0x010a
        /*0ea6*/ 	.byte	0x3f
	.zero		1


	//   ....[225]....
        /*0ea8*/ 	.word	0x00009970
        /*0eac*/ 	.word	0x00000006
        /*0eb0*/ 	.word	0x00000000
        /*0eb4*/ 	.short	0x010a
        /*0eb6*/ 	.byte	0x3f
	.zero		1


	//   ....[226]....
        /*0eb8*/ 	.word	0x000099c0
        /*0ebc*/ 	.word	0x00000007
        /*0ec0*/ 	.word	0x00000000
        /*0ec4*/ 	.short	0x010a
        /*0ec6*/ 	.byte	0x3f
	.zero		1


	//   ....[227]....
        /*0ec8*/ 	.word	0x00009a10
        /*0ecc*/ 	.word	0x00000006
        /*0ed0*/ 	.word	0x00000000
        /*0ed4*/ 	.short	0x010a
        /*0ed6*/ 	.byte	0x3f
	.zero		1


	//   ....[228]....
        /*0ed8*/ 	.word	0x00009a60
        /*0edc*/ 	.word	0x00000007
        /*0ee0*/ 	.word	0x00000000
        /*0ee4*/ 	.short	0x010a
        /*0ee6*/ 	.byte	0x3f
	.zero		1


	//   ....[229]....
        /*0ee8*/ 	.word	0x00009ab0
        /*0eec*/ 	.word	0x00000006
        /*0ef0*/ 	.word	0x00000000
        /*0ef4*/ 	.short	0x010a
        /*0ef6*/ 	.byte	0x3f
	.zero		1


	//   ....[230]....
        /*0ef8*/ 	.word	0x00009b00
        /*0efc*/ 	.word	0x00000007
        /*0f00*/ 	.word	0x00000000
        /*0f04*/ 	.short	0x010a
        /*0f06*/ 	.byte	0x3f
	.zero		1


	//   ....[231]....
        /*0f08*/ 	.word	0x00009b50
        /*0f0c*/ 	.word	0x00000006
        /*0f10*/ 	.word	0x00000000
        /*0f14*/ 	.short	0x010a
        /*0f16*/ 	.byte	0x3f
	.zero		1


	//   ....[232]....
        /*0f18*/ 	.word	0x00009ba0
        /*0f1c*/ 	.word	0x00000007
        /*0f20*/ 	.word	0x00000000
        /*0f24*/ 	.short	0x010a
        /*0f26*/ 	.byte	0x3f
	.zero		1


	//   ....[233]....
        /*0f28*/ 	.word	0x00009bf0
        /*0f2c*/ 	.word	0x00000006
        /*0f30*/ 	.word	0x00000000
        /*0f34*/ 	.short	0x010a
        /*0f36*/ 	.byte	0x3f
	.zero		1


	//   ....[234]....
        /*0f38*/ 	.word	0x00009c40
        /*0f3c*/ 	.word	0x00000007
        /*0f40*/ 	.word	0x00000000
        /*0f44*/ 	.short	0x010a
        /*0f46*/ 	.byte	0x3f
	.zero		1


	//   ....[235]....
        /*0f48*/ 	.word	0x00009c90
        /*0f4c*/ 	.word	0x00000006
        /*0f50*/ 	.word	0x00000000
        /*0f54*/ 	.short	0x010a
        /*0f56*/ 	.byte	0x3f
	.zero		1


	//   ....[236]....
        /*0f58*/ 	.word	0x00009ce0
        /*0f5c*/ 	.word	0x00000007
        /*0f60*/ 	.word	0x00000000
        /*0f64*/ 	.short	0x010a
        /*0f66*/ 	.byte	0x3f
	.zero		1


	//   ....[237]....
        /*0f68*/ 	.word	0x00009d30
        /*0f6c*/ 	.word	0x00000006
        /*0f70*/ 	.word	0x00000000
        /*0f74*/ 	.short	0x010a
        /*0f76*/ 	.byte	0x3f
	.zero		1


	//   ....[238]....
        /*0f78*/ 	.word	0x00009d80
        /*0f7c*/ 	.word	0x00000007
        /*0f80*/ 	.word	0x00000000
        /*0f84*/ 	.short	0x010a
        /*0f86*/ 	.byte	0x3f
	.zero		1


	//   ....[239]....
        /*0f88*/ 	.word	0x00009dd0
        /*0f8c*/ 	.word	0x00000006
        /*0f90*/ 	.word	0x00000000
        /*0f94*/ 	.short	0x010a
        /*0f96*/ 	.byte	0x3f
	.zero		1


	//   ....[240]....
        /*0f98*/ 	.word	0x00009e20
        /*0f9c*/ 	.word	0x00000007
        /*0fa0*/ 	.word	0x00000000
        /*0fa4*/ 	.short	0x010a
        /*0fa6*/ 	.byte	0x3f
	.zero		1


	//   ....[241]....
        /*0fa8*/ 	.word	0x00009e70
        /*0fac*/ 	.word	0x00000006
        /*0fb0*/ 	.word	0x00000000
        /*0fb4*/ 	.short	0x010a
        /*0fb6*/ 	.byte	0x3f
	.zero		1


	//   ....[242]....
        /*0fb8*/ 	.word	0x00009ec0
        /*0fbc*/ 	.word	0x00000007
        /*0fc0*/ 	.word	0x00000000
        /*0fc4*/ 	.short	0x010a
        /*0fc6*/ 	.byte	0x3f
	.zero		1


	//   ....[243]....
        /*0fc8*/ 	.word	0x00009f10
        /*0fcc*/ 	.word	0x00000006
        /*0fd0*/ 	.word	0x00000000
        /*0fd4*/ 	.short	0x010a
        /*0fd6*/ 	.byte	0x3f
	.zero		1


	//   ....[244]....
        /*0fd8*/ 	.word	0x00009f60
        /*0fdc*/ 	.word	0x00000007
        /*0fe0*/ 	.word	0x00000000
        /*0fe4*/ 	.short	0x010a
        /*0fe6*/ 	.byte	0x3f
	.zero		1


	//   ....[245]....
        /*0fe8*/ 	.word	0x00009fb0
        /*0fec*/ 	.word	0x00000006
        /*0ff0*/ 	.word	0x00000000
        /*0ff4*/ 	.short	0x010a
        /*0ff6*/ 	.byte	0x3f
	.zero		1


	//----- nvinfo : EIATTR_NUM_MBARRIERS
	.align		4
.L_28:
        /*0ff8*/ 	.byte	0x03, 0x38
        /*0ffa*/ 	.short	0x0076


	//----- nvinfo : EIATTR_EXIT_INSTR_OFFSETS
	.align		4
        /*0ffc*/ 	.byte	0x04, 0x1c
        /*0ffe*/ 	.short	(.L_30 - .L_29)


	//   ....[0]....
.L_29:
        /*1000*/ 	.word	0x00001a70


	//   ....[1]....
        /*1004*/ 	.word	0x00001ad0


	//   ....[2]....
        /*1008*/ 	.word	0x00005d70


	//   ....[3]....
        /*100c*/ 	.word	0x00005da0


	//   ....[4]....
        /*1010*/ 	.word	0x00008be0


	//----- nvinfo : EIATTR_MAX_THREADS
	.align		4
.L_30:
        /*1014*/ 	.byte	0x04, 0x05
        /*1016*/ 	.short	(.L_32 - .L_31)
.L_31:
        /*1018*/ 	.word	0x00000180
        /*101c*/ 	.word	0x00000001
        /*1020*/ 	.word	0x00000001


	//----- nvinfo : EIATTR_CRS_STACK_SIZE
	.align		4
.L_32:
        /*1024*/ 	.byte	0x04, 0x1e
        /*1026*/ 	.short	(.L_34 - .L_33)
.L_33:
        /*1028*/ 	.word	0x00000000


	//----- nvinfo : EIATTR_CBANK_PARAM_SIZE
	.align		4
.L_34:
        /*102c*/ 	.byte	0x03, 0x19
        /*102e*/ 	.short	0x0470


	//----- nvinfo : EIATTR_PARAM_CBANK
	.align		4
        /*1030*/ 	.byte	0x04, 0x0a
        /*1032*/ 	.short	(.L_36 - .L_35)
	.align		4
.L_35:
        /*1034*/ 	.word	index@(.nv.constant0._ZN7cutlass13device_kernelINS_4gemm6kernel13GemmUniversalIN4cute5tupleIJiiiiEEENS1_10collective13CollectiveMmaINS1_37MainloopSm90TmaGmmaWarpSpecializedFP8ILi56ENS5_IJNS4_1CILi4EEESB_NSA_ILi1EEEEEENS1_32KernelTmaWarpSpecializedPingpongEEENS5_IJNSA_ILi64EEESG_NSA_ILi32EEEEEENS_12float_e4m3_tENS5_IJlSC_lEEESJ_SK_NS4_8TiledMMAINS4_8MMA_AtomIJNS4_4SM904GMMA30MMA_64x64x32_F32E4M3E4M3_SS_TNILNSO_7ScaleInE1ELSQ_1EEEEEENS4_6LayoutINS5_IJSC_SC_SC_EEENS5_IJNSA_ILi0EEESV_SV_EEEEENS5_IJNS4_10UnderscoreESY_SY_EEEEENS4_23SM90_TMA_LOAD_MULTICASTENS4_14ComposedLayoutINS4_7SwizzleILi1ELi4ELi3EEENS4_18smem_ptr_flag_bitsILi8EEENST_INS5_IJNSA_ILi8EEESH_EEENS5_IJSH_SC_EEEEEEEvNS4_8identityES11_S1B_vS1C_EENS_8epilogue10collective6detail29Sm90TmaWarpSpecializedAdapterINS1F_15DefaultEpilogueISJ_SK_SK_NS1E_6thread17LinearCombinationISJ_Li1EffLNS1J_9ScaleType4KindE0ELNS_15FloatRoundStyleE2ESJ_EENS1_15EpilogueDefaultEEEEEvvEEEEvNT_6ParamsE)
        /*1038*/ 	.short	0x0210
        /*103a*/ 	.short	0x0470


	//----- nvinfo : EIATTR_SW_WAR
	.align		4
.L_36:
        /*103c*/ 	.byte	0x04, 0x36
        /*103e*/ 	.short	(.L_38 - .L_37)
.L_37:
        /*1040*/ 	.word	0x00000008
.L_38:


//--------------------- .nv.callgraph             --------------------------
	.section	.nv.callgraph,"",@"SHT_CUDA_CALLGRAPH"
	.align	4
	.sectionentsize	8
	.align		4
        /*0000*/ 	.word	0x00000000
	.align		4
        /*0004*/ 	.word	0xffffffff
	.align		4
        /*0008*/ 	.word	0x00000000
	.align		4
        /*000c*/ 	.word	0xfffffffe
	.align		4
        /*0010*/ 	.word	0x00000000
	.align		4
        /*0014*/ 	.word	0xfffffffd
	.align		4
        /*0018*/ 	.word	0x00000000
	.align		4
        /*001c*/ 	.word	0xfffffffc


//--------------------- .nv.constant4             --------------------------
	.section	.nv.constant4,"a",@progbits
	.align	8
	.align		8
.nv.constant4:
        /*0000*/ 	.dword	_ZN40_INTERNAL_cc913e23_4_k_cu_abfa7671_199314cuda3std3__45__cpo5beginE
	.align		8
        /*0008*/ 	.dword	_ZN40_INTERNAL_cc913e23_4_k_cu_abfa7671_199314cuda3std3__45__cpo3endE
	.align		8
        /*0010*/ 	.dword	_ZN40_INTERNAL_cc913e23_4_k_cu_abfa7671_199314cuda3std3__45__cpo6cbeginE
	.align		8
        /*0018*/ 	.dword	_ZN40_INTERNAL_cc913e23_4_k_cu_abfa7671_199314cuda3std3__45__cpo4cendE
	.align		8
        /*0020*/ 	.dword	_ZN40_INTERNAL_cc913e23_4_k_cu_abfa7671_199314cuda3std3__442_GLOBAL__N__cc913e23_4_k_cu_abfa7671_199316ignoreE
	.align		8
        /*0028*/ 	.dword	_ZN40_INTERNAL_cc913e23_4_k_cu_abfa7671_199314cuda3std3__419piecewise_constructE
	.align		8
        /*0030*/ 	.dword	_ZN40_INTERNAL_cc913e23_4_k_cu_abfa7671_199314cuda3std3__48in_placeE
	.align		8
        /*0038*/ 	.dword	_ZN40_INTERNAL_cc913e23_4_k_cu_abfa7671_199314cuda3std6ranges3__45__cpo4swapE
	.align		8
        /*0040*/ 	.dword	_ZN40_INTERNAL_cc913e23_4_k_cu_abfa7671_199314cuda3std6ranges3__45__cpo9iter_moveE
	.align		8
        /*0048*/ 	.dword	_ZN40_INTERNAL_cc913e23_4_k_cu_abfa7671_199314cute7productE
	.align		8
        /*0050*/ 	.dword	_ZN40_INTERNAL_cc913e23_4_k_cu_abfa7671_199314cute1_E


//--------------------- .text._ZN7cutlass13device_kernelINS_4gemm6kernel13GemmUniversalIN4cute5tupleIJiiiiEEENS1_10collective13CollectiveMmaINS1_37MainloopSm90TmaGmmaWarpSpecializedFP8ILi56ENS5_IJNS4_1CILi4EEESB_NSA_ILi1EEEEEENS1_32KernelTmaWarpSpecializedPingpongEEENS5_IJNSA_ILi64EEESG_NSA_ILi32EEEEEENS_12float_e4m3_tENS5_IJlSC_lEEESJ_SK_NS4_8TiledMMAINS4_8MMA_AtomIJNS4_4SM904GMMA30MMA_64x64x32_F32E4M3E4M3_SS_TNILNSO_7ScaleInE1ELSQ_1EEEEEENS4_6LayoutINS5_IJSC_SC_SC_EEENS5_IJNSA_ILi0EEESV_SV_EEEEENS5_IJNS4_10UnderscoreESY_SY_EEEEENS4_23SM90_TMA_LOAD_MULTICASTENS4_14ComposedLayoutINS4_7SwizzleILi1ELi4ELi3EEENS4_18smem_ptr_flag_bitsILi8EEENST_INS5_IJNSA_ILi8EEESH_EEENS5_IJSH_SC_EEEEEEEvNS4_8identityES11_S1B_vS1C_EENS_8epilogue10collective6detail29Sm90TmaWarpSpecializedAdapterINS1F_15DefaultEpilogueISJ_SK_SK_NS1E_6thread17LinearCombinationISJ_Li1EffLNS1J_9ScaleType4KindE0ELNS_15FloatRoundStyleE2ESJ_EENS1_15EpilogueDefaultEEEEEvvEEEEvNT_6ParamsE --------------------------
	.section	.text._ZN7cutlass13device_kernelINS_4gemm6kernel13GemmUniversalIN4cute5tupleIJiiiiEEENS1_10collective13CollectiveMmaINS1_37MainloopSm90TmaGmmaWarpSpecializedFP8ILi56ENS5_IJNS4_1CILi4EEESB_NSA_ILi1EEEEEENS1_32KernelTmaWarpSpecializedPingpongEEENS5_IJNSA_ILi64EEESG_NSA_ILi32EEEEEENS_12float_e4m3_tENS5_IJlSC_lEEESJ_SK_NS4_8TiledMMAINS4_8MMA_AtomIJNS4_4SM904GMMA30MMA_64x64x32_F32E4M3E4M3_SS_TNILNSO_7ScaleInE1ELSQ_1EEEEEENS4_6LayoutINS5_IJSC_SC_SC_EEENS5_IJNSA_ILi0EEESV_SV_EEEEENS5_IJNS4_10UnderscoreESY_SY_EEEEENS4_23SM90_TMA_LOAD_MULTICASTENS4_14ComposedLayoutINS4_7SwizzleILi1ELi4ELi3EEENS4_18smem_ptr_flag_bitsILi8EEENST_INS5_IJNSA_ILi8EEESH_EEENS5_IJSH_SC_EEEEEEEvNS4_8identityES11_S1B_vS1C_EENS_8epilogue10collective6detail29Sm90TmaWarpSpecializedAdapterINS1F_15DefaultEpilogueISJ_SK_SK_NS1E_6thread17LinearCombinationISJ_Li1EffLNS1J_9ScaleType4KindE0ELNS_15FloatRoundStyleE2ESJ_EENS1_15EpilogueDefaultEEEEEvvEEEEvNT_6ParamsE,"ax",@progbits
	.align	128
.text._ZN7cutlass13device_kernelINS_4gemm6kernel13GemmUniversalIN4cute5tupleIJiiiiEEENS1_10collective13CollectiveMmaINS1_37MainloopSm90TmaGmmaWarpSpecializedFP8ILi56ENS5_IJNS4_1CILi4EEESB_NSA_ILi1EEEEEENS1_32KernelTmaWarpSpecializedPingpongEEENS5_IJNSA_ILi64EEESG_NSA_ILi32EEEEEENS_12float_e4m3_tENS5_IJlSC_lEEESJ_SK_NS4_8TiledMMAINS4_8MMA_AtomIJNS4_4SM904GMMA30MMA_64x64x32_F32E4M3E4M3_SS_TNILNSO_7ScaleInE1ELSQ_1EEEEEENS4_6LayoutINS5_IJSC_SC_SC_EEENS5_IJNSA_ILi0EEESV_SV_EEEEENS5_IJNS4_10UnderscoreESY_SY_EEEEENS4_23SM90_TMA_LOAD_MULTICASTENS4_14ComposedLayoutINS4_7SwizzleILi1ELi4ELi3EEENS4_18smem_ptr_flag_bitsILi8EEENST_INS5_IJNSA_ILi8EEESH_EEENS5_IJSH_SC_EEEEEEEvNS4_8identityES11_S1B_vS1C_EENS_8epilogue10collective6detail29Sm90TmaWarpSpecializedAdapterINS1F_15DefaultEpilogueISJ_SK_SK_NS1E_6thread17LinearCombinationISJ_Li1EffLNS1J_9ScaleType4KindE0ELNS_15FloatRoundStyleE2ESJ_EENS1_15EpilogueDefaultEEEEEvvEEEEvNT_6ParamsE:
        .type           _ZN7cutlass13device_kernelINS_4gemm6kernel13GemmUniversalIN4cute5tupleIJiiiiEEENS1_10collective13CollectiveMmaINS1_37MainloopSm90TmaGmmaWarpSpecializedFP8ILi56ENS5_IJNS4_1CILi4EEESB_NSA_ILi1EEEEEENS1_32KernelTmaWarpSpecializedPingpongEEENS5_IJNSA_ILi64EEESG_NSA_ILi32EEEEEENS_12float_e4m3_tENS5_IJlSC_lEEESJ_SK_NS4_8TiledMMAINS4_8MMA_AtomIJNS4_4SM904GMMA30MMA_64x64x32_F32E4M3E4M3_SS_TNILNSO_7ScaleInE1ELSQ_1EEEEEENS4_6LayoutINS5_IJSC_SC_SC_EEENS5_IJNSA_ILi0EEESV_SV_EEEEENS5_IJNS4_10UnderscoreESY_SY_EEEEENS4_23SM90_TMA_LOAD_MULTICASTENS4_14ComposedLayoutINS4_7SwizzleILi1ELi4ELi3EEENS4_18smem_ptr_flag_bitsILi8EEENST_INS5_IJNSA_ILi8EEESH_EEENS5_IJSH_SC_EEEEEEEvNS4_8identityES11_S1B_vS1C_EENS_8epilogue10collective6detail29Sm90TmaWarpSpecializedAdapterINS1F_15DefaultEpilogueISJ_SK_SK_NS1E_6thread17LinearCombinationISJ_Li1EffLNS1J_9ScaleType4KindE0ELNS_15FloatRoundStyleE2ESJ_EENS1_15EpilogueDefaultEEEEEvvEEEEvNT_6ParamsE,@function
        .size           _ZN7cutlass13device_kernelINS_4gemm6kernel13GemmUniversalIN4cute5tupleIJiiiiEEENS1_10collective13CollectiveMmaINS1_37MainloopSm90TmaGmmaWarpSpecializedFP8ILi56ENS5_IJNS4_1CILi4EEESB_NSA_ILi1EEEEEENS1_32KernelTmaWarpSpecializedPingpongEEENS5_IJNSA_ILi64EEESG_NSA_ILi32EEEEEENS_12float_e4m3_tENS5_IJlSC_lEEESJ_SK_NS4_8TiledMMAINS4_8MMA_AtomIJNS4_4SM904GMMA30MMA_64x64x32_F32E4M3E4M3_SS_TNILNSO_7ScaleInE1ELSQ_1EEEEEENS4_6LayoutINS5_IJSC_SC_SC_EEENS5_IJNSA_ILi0EEESV_SV_EEEEENS5_IJNS4_10UnderscoreESY_SY_EEEEENS4_23SM90_TMA_LOAD_MULTICASTENS4_14ComposedLayoutINS4_7SwizzleILi1ELi4ELi3EEENS4_18smem_ptr_flag_bitsILi8EEENST_INS5_IJNSA_ILi8EEESH_EEENS5_IJSH_SC_EEEEEEEvNS4_8identityES11_S1B_vS1C_EENS_8epilogue10collective6detail29Sm90TmaWarpSpecializedAdapterINS1F_15DefaultEpilogueISJ_SK_SK_NS1E_6thread17LinearCombinationISJ_Li1EffLNS1J_9ScaleType4KindE0ELNS_15FloatRoundStyleE2ESJ_EENS1_15EpilogueDefaultEEEEEvvEEEEvNT_6ParamsE,(.L_x_249 - _ZN7cutlass13device_kernelINS_4gemm6kernel13GemmUniversalIN4cute5tupleIJiiiiEEENS1_10collective13CollectiveMmaINS1_37MainloopSm90TmaGmmaWarpSpecializedFP8ILi56ENS5_IJNS4_1CILi4EEESB_NSA_ILi1EEEEEENS1_32KernelTmaWarpSpecializedPingpongEEENS5_IJNSA_ILi64EEESG_NSA_ILi32EEEEEENS_12float_e4m3_tENS5_IJlSC_lEEESJ_SK_NS4_8TiledMMAINS4_8MMA_AtomIJNS4_4SM904GMMA30MMA_64x64x32_F32E4M3E4M3_SS_TNILNSO_7ScaleInE1ELSQ_1EEEEEENS4_6LayoutINS5_IJSC_SC_SC_EEENS5_IJNSA_ILi0EEESV_SV_EEEEENS5_IJNS4_10UnderscoreESY_SY_EEEEENS4_23SM90_TMA_LOAD_MULTICASTENS4_14ComposedLayoutINS4_7SwizzleILi1ELi4ELi3EEENS4_18smem_ptr_flag_bitsILi8EEENST_INS5_IJNSA_ILi8EEESH_EEENS5_IJSH_SC_EEEEEEEvNS4_8identityES11_S1B_vS1C_EENS_8epilogue10collective6detail29Sm90TmaWarpSpecializedAdapterINS1F_15DefaultEpilogueISJ_SK_SK_NS1E_6thread17LinearCombinationISJ_Li1EffLNS1J_9ScaleType4KindE0ELNS_15FloatRoundStyleE2ESJ_EENS1_15EpilogueDefaultEEEEEvvEEEEvNT_6ParamsE)
        .other          _ZN7cutlass13device_kernelINS_4gemm6kernel13GemmUniversalIN4cute5tupleIJiiiiEEENS1_10collective13CollectiveMmaINS1_37MainloopSm90TmaGmmaWarpSpecializedFP8ILi56ENS5_IJNS4_1CILi4EEESB_NSA_ILi1EEEEEENS1_32KernelTmaWarpSpecializedPingpongEEENS5_IJNSA_ILi64EEESG_NSA_ILi32EEEEEENS_12float_e4m3_tENS5_IJlSC_lEEESJ_SK_NS4_8TiledMMAINS4_8MMA_AtomIJNS4_4SM904GMMA30MMA_64x64x32_F32E4M3E4M3_SS_TNILNSO_7ScaleInE1ELSQ_1EEEEEENS4_6LayoutINS5_IJSC_SC_SC_EEENS5_IJNSA_ILi0EEESV_SV_EEEEENS5_IJNS4_10UnderscoreESY_SY_EEEEENS4_23SM90_TMA_LOAD_MULTICASTENS4_14ComposedLayoutINS4_7SwizzleILi1ELi4ELi3EEENS4_18smem_ptr_flag_bitsILi8EEENST_INS5_IJNSA_ILi8EEESH_EEENS5_IJSH_SC_EEEEEEEvNS4_8identityES11_S1B_vS1C_EENS_8epilogue10collective6detail29Sm90TmaWarpSpecializedAdapterINS1F_15DefaultEpilogueISJ_SK_SK_NS1E_6thread17LinearCombinationISJ_Li1EffLNS1J_9ScaleType4KindE0ELNS_15FloatRoundStyleE2ESJ_EENS1_15EpilogueDefaultEEEEEvvEEEEvNT_6ParamsE,@"STO_CUDA_ENTRY STV_DEFAULT"
_ZN7cutlass13device_kernelINS_4gemm6kernel13GemmUniversalIN4cute5tupleIJiiiiEEENS1_10collective13CollectiveMmaINS1_37MainloopSm90TmaGmmaWarpSpecializedFP8ILi56ENS5_IJNS4_1CILi4EEESB_NSA_ILi1EEEEEENS1_32KernelTmaWarpSpecializedPingpongEEENS5_IJNSA_ILi64EEESG_NSA_ILi32EEEEEENS_12float_e4m3_tENS5_IJlSC_lEEESJ_SK_NS4_8TiledMMAINS4_8MMA_AtomIJNS4_4SM904GMMA30MMA_64x64x32_F32E4M3E4M3_SS_TNILNSO_7ScaleInE1ELSQ_1EEEEEENS4_6LayoutINS5_IJSC_SC_SC_EEENS5_IJNSA_ILi0EEESV_SV_EEEEENS5_IJNS4_10UnderscoreESY_SY_EEEEENS4_23SM90_TMA_LOAD_MULTICASTENS4_14ComposedLayoutINS4_7SwizzleILi1ELi4ELi3EEENS4_18smem_ptr_flag_bitsILi8EEENST_INS5_IJNSA_ILi8EEESH_EEENS5_IJSH_SC_EEEEEEEvNS4_8identityES11_S1B_vS1C_EENS_8epilogue10collective6detail29Sm90TmaWarpSpecializedAdapterINS1F_15DefaultEpilogueISJ_SK_SK_NS1E_6thread17LinearCombinationISJ_Li1EffLNS1J_9ScaleType4KindE0ELNS_15FloatRoundStyleE2ESJ_EENS1_15EpilogueDefaultEEEEEvvEEEEvNT_6ParamsE:
[----:B------:R-:W-:Y:S01]  /*0000*/  LDC R1, c[0x0][0x28] ;  /* 0x00000a00ff017b82 */ /* 0x000fe20000000800 */
[----:B------:R-:W0:Y:S01]  /*0010*/  S2R R11, SR_TID.X ;  /* 0x00000000000b7919 */ /* 0x000e220000002100 */
[----:B------:R-:W-:Y:S01]  /*0020*/  ELECT P0, URZ, PT ;  /* 0x00000000003f782f */ /* 0x000fe20003800000 */
[----:B------:R-:W-:Y:S01]  /*0030*/  BSSY B0, `(.L_x_0) ;  /* 0x000000f000007945 */ /* 0x000fe20003800000 */
[--C-:B0-----:R-:W-:Y:S02]  /*0040*/  SHF.R.U32.HI R0, RZ, 0x5, R11.reuse ;  /* 0x00000005ff007819 */ /* 0x101fe4000001160b */
[----:B------:R-:W-:-:S03]  /*0050*/  SHF.R.U32.HI R3, RZ, 0x7, R11 ;  /* 0x00000007ff037819 */ /* 0x000fc6000001160b */
[----:B------:R-:W0:Y:S04]  /*0060*/  SHFL.IDX PT, R2, R0, RZ, 0x1f ;  /* 0x00001fff00027589 */ /* 0x000e2800000e0000 */
[----:B------:R1:W2:Y:S01]  /*0070*/  SHFL.IDX PT, R5, R3, RZ, 0x1f ;  /* 0x00001fff03057589 */ /* 0x0002a200000e0000 */
[----:B0-----:R-:W-:-:S13]  /*0080*/  ISETP.NE.OR P0, PT, R2, RZ, !P0 ;  /* 0x000000ff0200720c */ /* 0x001fda0004705670 */
[----:B-12---:R-:W-:Y:S05]  /*0090*/  @P0 BRA `(.L_x_1) ;  /* 0x0000000000200947 */ /* 0x006fea0003800000 */
[----:B------:R-:W-:Y:S02]  /*00a0*/  ULDC.64 UR4, c[0x0][0x198] ;  /* 0x0000660000047ab9 */ /* 0x000fe40000000a00 */
[----:B------:R-:W-:Y:S02]  /*00b0*/  UIADD3 UR6, UP0, UR4, 0xf0, URZ ;  /* 0x000000f004067890 */ /* 0x000fe4000ff1e03f */
[----:B------:R-:W-:Y:S02]  /*00c0*/  UIADD3 UR4, UP1, UR4, 0x1f0, URZ ;  /* 0x000001f004047890 */ /* 0x000fe4000ff3e03f */
[----:B------:R-:W-:Y:S02]  /*00d0*/  UIADD3.X UR7, URZ, UR5, URZ, UP0, !UPT ;  /* 0x000000053f077290 */ /* 0x000fe400087fe43f */
[----:B------:R-:W-:-:S07]  /*00e0*/  UIADD3.X UR5, URZ, UR5, URZ, UP1, !UPT ;  /* 0x000000053f057290 */ /* 0x000fce0008ffe43f */
[----:B------:R0:W-:Y:S02]  /*00f0*/  UTMACCTL.PF [UR6] ;  /* 0x00000000060079b9 */ /* 0x0001e40008040000 */
[----:B------:R0:W-:Y:S02]  /*0100*/  UTMACCTL.PF [UR4] ;  /* 0x00000000040079b9 */ /* 0x0001e40008040000 */
[----:B0-----:R-:W-:Y:S01]  /*0110*/  NOP ;  /* 0x0000000000007918 */ /* 0x001fe20000000000 */
.L_x_1:
[----:B------:R-:W-:Y:S05]  /*0120*/  BSYNC B0 ;  /* 0x0000000000007941 */ /* 0x000fea0003800000 */
.L_x_0:
[----:B------:R-:W0:Y:S02]  /*0130*/  SHFL.IDX PT, R6, R0, RZ, 0x1f ;  /* 0x00001fff00067589 */ /* 0x000e2400000e0000 */
[----:B0-----:R-:W-:-:S13]  /*0140*/  ISETP.NE.AND P0, PT, R6, RZ, PT ;  /* 0x000000ff0600720c */ /* 0x001fda0003f05270 */
[----:B------:R-:W-:Y:S05]  /*0150*/  @P0 BRA `(.L_x_2) ;  /* 0x0000000800040947 */ /* 0x000fea0003800000 */
[----:B------:R-:W-:Y:S01]  /*0160*/  ELECT P0, URZ, PT ;  /* 0x00000000003f782f */ /* 0x000fe20003800000 */
[----:B------:R-:W-:-:S12]  /*0170*/  BSSY B0, `(.L_x_2) ;  /* 0x000007f000007945 */ /* 0x000fd80003800000 */
[----:B------:R-:W-:Y:S05]  /*0180*/  @!P0 BRA `(.L_x_3) ;  /* 0x0000000400f48947 */ /* 0x000fea0003800000 */
[----:B------:R-:W0:Y:S01]  /*0190*/  S2UR UR8, SR_CgaCtaId ;  /* 0x00000000000879c3 */ /* 0x000e220000008800 */
[----:B------:R-:W-:Y:S01]  /*01a0*/  UMOV UR4, 0x400 ;  /* 0x0000040000047882 */ /* 0x000fe20000000000 */
[----:B------:R-:W-:Y:S01]  /*01b0*/  UMOV UR5, 0x1 ;  /* 0x0000000100057882 */ /* 0x000fe20000000000 */
[----:B------:R-:W-:Y:S02]  /*01c0*/  UMOV UR6, 0x7 ;  /* 0x0000000700067882 */ /* 0x000fe40000000000 */
[----:B------:R-:W-:-:S04]  /*01d0*/  UIADD3 UR6, -UR6, 0x100000, URZ ;  /* 0x0010000006067890 */ /* 0x000fc8000fffe13f */
[----:B------:R-:W-:Y:S02]  /*01e0*/  USHF.L.U32 UR7, UR6, 0xb, URZ ;  /* 0x0000000b06077899 */ /* 0x000fe4000800063f */
[----:B------:R-:W-:Y:S02]  /*01f0*/  USHF.L.U32 UR6, UR6, 0x1, URZ ;  /* 0x0000000106067899 */ /* 0x000fe4000800063f */
[----:B0-----:R-:W-:Y:S02]  /*0200*/  ULEA UR8, UR8, UR4, 0x18 ;  /* 0x0000000408087291 */ /* 0x001fe4000f8ec03f */
[----:B------:R-:W-:-:S04]  /*0210*/  UIADD3 UR4, -UR5, 0x100000, URZ ;  /* 0x0010000005047890 */ /* 0x000fc8000fffe13f */
[----:B------:R-:W-:Y:S02]  /*0220*/  USHF.L.U32 UR5, UR4, 0xb, URZ ;  /* 0x0000000b04057899 */ /* 0x000fe4000800063f */
[----:B------:R-:W-:Y:S01]  /*0230*/  USHF.L.U32 UR4, UR4, 0x1, URZ ;  /* 0x0000000104047899 */ /* 0x000fe2000800063f */
[----:B------:R-:W0:Y:S11]  /*0240*/  FENCE.VIEW.ASYNC.S ;  /* 0x00000000000073c6 */ /* 0x000e360000000000 */
[----:B0-----:R0:W1:Y:S01]  /*0250*/  SYNCS.EXCH.64 URZ, [UR8], UR4 ;  /* 0x00000004083f75b2 */ /* 0x0010620008000100 */
[----:B------:R0:W2:Y:S01]  /*0260*/  SYNCS.EXCH.64 URZ, [UR8+0x1c0], UR6 ;  /* 0x0001c006083f75b2 */ /* 0x0000a20008000100 */
[----:B------:R0:W3:Y:S01]  /*0270*/  SYNCS.EXCH.64 URZ, [UR8+0x8], UR4 ;  /* 0x00000804083f75b2 */ /* 0x0000e20008000100 */
[----:B------:R0:W4:Y:S01]  /*0280*/  SYNCS.EXCH.64 URZ, [UR8+0x1c8], UR6 ;  /* 0x0001c806083f75b2 */ /* 0x0001220008000100 */
[----:B------:R0:W0:Y:S01]  /*0290*/  SYNCS.EXCH.64 URZ, [UR8+0x10], UR4 ;  /* 0x00001004083f75b2 */ /* 0x0000220008000100 */
        /* <DEDUP_REMOVED lines=107> */
[----:B-1234-:R-:W-:Y:S01]  /*0950*/  NOP ;  /* 0x0000000000007918 */ /* 0x01efe20000000000 */
.L_x_3:
[----:B0-----:R-:W-:Y:S05]  /*0960*/  BSYNC B0 ;  /* 0x0000000000007941 */ /* 0x001fea0003800000 */
.L_x_2:
[----:B------:R-:W-:Y:S01]  /*0970*/  SHF.R.S32.HI R4, RZ, 0x1f, R11 ;  /* 0x0000001fff047819 */ /* 0x000fe2000001140b */
[----:B------:R-:W0:Y:S01]  /*0980*/  SHFL.IDX PT, R7, R0, RZ, 0x1f ;  /* 0x00001fff00077589 */ /* 0x000e2200000e0000 */
[----:B------:R-:W1:Y:S01]  /*0990*/  S2UR UR12, SR_CTAID.X ;  /* 0x00000000000c79c3 */ /* 0x000e620000002500 */
[----:B------:R-:W-:Y:S02]  /*09a0*/  ELECT P0, URZ, PT ;  /* 0x00000000003f782f */ /* 0x000fe40003800000 */
[----:B------:R-:W-:Y:S01]  /*09b0*/  LEA.HI R4, R4, R11, RZ, 0x7 ;  /* 0x0000000b04047211 */ /* 0x000fe200078f38ff */
[----:B------:R-:W2:Y:S01]  /*09c0*/  SHFL.IDX PT, R8, R0, RZ, 0x1f ;  /* 0x00001fff00087589 */ /* 0x000ea200000e0000 */
[----:B------:R-:W-:Y:S01]  /*09d0*/  SHF.R.S32.HI R9, RZ, 0x1f, R6 ;  /* 0x0000001fff097819 */ /* 0x000fe20000011406 */
[----:B------:R-:W-:Y:S01]  /*09e0*/  ULDC UR4, c[0x0][0x150] ;  /* 0x0000540000047ab9 */ /* 0x000fe20000000800 */
[----:B------:R-:W-:Y:S01]  /*09f0*/  LOP3.LUT R4, R4, 0xffffff80, RZ, 0xc0, !PT ;  /* 0xffffff8004047812 */ /* 0x000fe200078ec0ff */
[----:B------:R-:W3:Y:S01]  /*0a00*/  S2R R16, SR_CTAID.Y ;  /* 0x0000000000107919 */ /* 0x000ee20000002600 */
[----:B------:R-:W-:Y:S01]  /*0a10*/  LEA.HI R9, R9, R6, RZ, 0x2 ;  /* 0x0000000609097211 */ /* 0x000fe200078f10ff */
[----:B------:R-:W4:Y:S01]  /*0a20*/  LDC R12, c[0x0][0x144] ;  /* 0x00005100ff0c7b82 */ /* 0x000f220000000800 */
[----:B------:R-:W-:Y:S01]  /*0a30*/  ELECT P1, URZ, PT ;  /* 0x00000000003f782f */ /* 0x000fe20003820000 */
[----:B------:R-:W-:Y:S01]  /*0a40*/  IMAD.IADD R10, R11, 0x1, -R4 ;  /* 0x000000010b0a7824 */ /* 0x000fe200078e0a04 */
[----:B------:R5:W4:Y:S01]  /*0a50*/  SHFL.IDX PT, R14, R3, RZ, 0x1f ;  /* 0x00001fff030e7589 */ /* 0x000b2200000e0000 */
[----:B------:R-:W-:Y:S01]  /*0a60*/  LOP3.LUT R9, R9, 0x3ffffffc, RZ, 0xc0, !PT ;  /* 0x3ffffffc09097812 */ /* 0x000fe200078ec0ff */
[----:B------:R-:W-:Y:S01]  /*0a70*/  ULDC UR5, c[0x0][0x154] ;  /* 0x0000550000057ab9 */ /* 0x000fe20000000800 */
[----:B------:R-:W-:Y:S01]  /*0a80*/  UMOV UR11, 0x80 ;  /* 0x00000080000b7882 */ /* 0x000fe20000000000 */
[----:B------:R-:W-:Y:S01]  /*0a90*/  SHF.R.S32.HI R19, RZ, 0x1f, R10 ;  /* 0x0000001fff137819 */ /* 0x000fe2000001140a */
[----:B------:R-:W3:Y:S01]  /*0aa0*/  LDC R13, c[0x0][0x140] ;  /* 0x00005000ff0d7b82 */ /* 0x000ee20000000800 */
[----:B------:R-:W-:Y:S01]  /*0ab0*/  IMAD.IADD R9, R6, 0x1, -R9 ;  /* 0x0000000106097824 */ /* 0x000fe200078e0a09 */
[----:B------:R-:W-:Y:S01]  /*0ac0*/  NOP ;  /* 0x0000000000007918 */ /* 0x000fe20000000000 */
[----:B------:R-:W-:Y:S01]  /*0ad0*/  LEA.HI R4, R19, R10, RZ, 0x3 ;  /* 0x0000000a13047211 */ /* 0x000fe200078f18ff */
[----:B------:R-:W-:Y:S01]  /*0ae0*/  NOP ;  /* 0x0000000000007918 */ /* 0x000fe20000000000 */
[----:B-----5:R-:W-:Y:S01]  /*0af0*/  SHF.R.S32.HI R3, RZ, 0x1f, R2 ;  /* 0x0000001fff037819 */ /* 0x020fe20000011402 */
[----:B------:R-:W-:Y:S01]  /*0b00*/  VIADD R40, R5, 0xffffffff ;  /* 0xffffffff05287836 */ /* 0x000fe20000000000 */
[----:B0-----:R-:W-:Y:S01]  /*0b10*/  ISETP.NE.OR P0, PT, R7, RZ, !P0 ;  /* 0x000000ff0700720c */ /* 0x001fe20004705670 */
[----:B------:R-:W0:Y:S01]  /*0b20*/  LDC R25, c[0x0][0x148] ;  /* 0x00005200ff197b82 */ /* 0x000e220000000800 */
[----:B------:R-:W-:-:S02]  /*0b30*/  SHF.R.S32.HI R7, RZ, 0x3, R4 ;  /* 0x00000003ff077819 */ /* 0x000fc40000011404 */
[----:B-1----:R-:W-:Y:S02]  /*0b40*/  I2FP.F32.U32 R0, UR12 ;  /* 0x0000000c00007c45 */ /* 0x002fe40008201000 */
[----:B------:R-:W-:Y:S02]  /*0b50*/  SHF.R.S32.HI R4, RZ, 0x1f, R4 ;  /* 0x0000001fff047819 */ /* 0x000fe40000011404 */
[----:B------:R-:W-:Y:S01]  /*0b60*/  LEA.HI R3, R3, R2, RZ, 0x2 ;  /* 0x0000000203037211 */ /* 0x000fe200078f10ff */
[----:B------:R-:W-:Y:S01]  /*0b70*/  FMUL R0, R0, UR4 ;  /* 0x0000000400007c20 */ /* 0x000fe20008400000 */
[----:B------:R-:W-:Y:S01]  /*0b80*/  LEA.HI R4, R4, R7, RZ, 0x2 ;  /* 0x0000000704047211 */ /* 0x000fe200078f10ff */
[----:B------:R-:W-:Y:S01]  /*0b90*/  UMOV UR4, 0x20 ;  /* 0x0000002000047882 */ /* 0x000fe20000000000 */
[----:B--2---:R-:W-:Y:S01]  /*0ba0*/  ISETP.NE.OR P1, PT, R8, RZ, !P1 ;  /* 0x000000ff0800720c */ /* 0x004fe20004f25670 */
[----:B------:R-:W-:Y:S01]  /*0bb0*/  VOTEU.ALL UP2, P0 ;  /* 0x00000000003f7886 */ /* 0x000fe20000040000 */
[----:B------:R-:W-:Y:S01]  /*0bc0*/  LOP3.LUT R4, R4, 0xfffffffc, RZ, 0xc0, !PT ;  /* 0xfffffffc04047812 */ /* 0x000fe200078ec0ff */
[----:B------:R-:W1:Y:S01]  /*0bd0*/  F2I.U32.TRUNC.NTZ R0, R0 ;  /* 0x0000000000007305 */ /* 0x000e62000020f000 */
[----:B------:R-:W-:Y:S01]  /*0be0*/  LOP3.LUT R3, R3, 0xfffffffc, RZ, 0xc0, !PT ;  /* 0xfffffffc03037812 */ /* 0x000fe200078ec0ff */
[----:B------:R-:W-:Y:S01]  /*0bf0*/  VOTEU.ALL UP0, P0 ;  /* 0x00000000003f7886 */ /* 0x000fe20000000000 */
[----:B------:R-:W2:Y:S01]  /*0c00*/  @!UP2 S2UR UR7, SR_CgaCtaId ;  /* 0x000000000007a9c3 */ /* 0x000ea20000008800 */
[----:B------:R-:W-:Y:S01]  /*0c10*/  IMAD.IADD R4, R7, 0x1, -R4 ;  /* 0x0000000107047824 */ /* 0x000fe200078e0a04 */
[----:B------:R-:W-:Y:S01]  /*0c20*/  @!UP2 UMOV UR6, 0x400 ;  /* 0x000004000006a882 */ /* 0x000fe20000000000 */
[----:B------:R-:W-:Y:S01]  /*0c30*/  IMAD.IADD R18, R2, 0x1, -R3 ;  /* 0x0000000102127824 */ /* 0x000fe200078e0a03 */
[----:B---3--:R-:W-:Y:S01]  /*0c40*/  ISETP.EQ.U32.AND P2, PT, R13, 0x1, PT ;  /* 0x000000010d00780c */ /* 0x008fe20003f42070 */
[----:B------:R-:W-:Y:S01]  /*0c50*/  IMAD R4, R9, 0x4, R4 ;  /* 0x0000000409047824 */ /* 0x000fe200078e0204 */
[----:B------:R-:W-:Y:S01]  /*0c60*/  VOTEU.ALL UP1, P0 ;  /* 0x00000000003f7886 */ /* 0x000fe20000020000 */
[----:B------:R-:W-:Y:S01]  /*0c70*/  VOTEU.ALL UP3, P1 ;  /* 0x00000000003f7886 */ /* 0x000fe20000860000 */
[----:B------:R-:W-:Y:S01]  /*0c80*/  VOTEU.ALL UP4, P1 ;  /* 0x00000000003f7886 */ /* 0x000fe20000880000 */
[----:B------:R-:W-:Y:S01]  /*0c90*/  VOTEU.ALL UP5, P1 ;  /* 0x00000000003f7886 */ /* 0x000fe200008a0000 */
[----:B------:R-:W-:Y:S01]  /*0ca0*/  SHF.R.S32.HI R3, RZ, 0x1f, R4 ;  /* 0x0000001fff037819 */ /* 0x000fe20000011404 */
[----:B------:R-:W-:Y:S01]  /*0cb0*/  IMAD.MOV.U32 R13, RZ, RZ, 0x1 ;  /* 0x00000001ff0d7424 */ /* 0x000fe200078e00ff */
[----:B------:R-:W3:Y:S01]  /*0cc0*/  @!UP3 S2UR UR10, SR_CgaCtaId ;  /* 0x00000000000ab9c3 */ /* 0x000ee20000008800 */
[----:B-1----:R-:W-:Y:S01]  /*0cd0*/  IMAD.MOV R7, RZ, RZ, -R0 ;  /* 0x000000ffff077224 */ /* 0x002fe200078e0a00 */
[----:B------:R-:W-:Y:S01]  /*0ce0*/  LEA.HI R3, R3, R4, RZ, 0x2 ;  /* 0x0000000403037211 */ /* 0x000fe200078f10ff */
[----:B------:R-:W-:Y:S01]  /*0cf0*/  @!UP3 UMOV UR9, 0x400 ;  /* 0x000004000009b882 */ /* 0x000fe20000000000 */
[----:B------:R-:W-:Y:S01]  /*0d00*/  I2FP.F32.U32 R0, R16 ;  /* 0x0000001000007245 */ /* 0x000fe20000201000 */
[----:B----4-:R-:W-:Y:S01]  /*0d10*/  IMAD R24, R12, R7, UR12 ;  /* 0x0000000c0c187e24 */ /* 0x010fe2000f8e0207 */
[----:B------:R-:W-:Y:S01]  /*0d20*/  LOP3.LUT R7, R3, 0xfffffffc, RZ, 0xc0, !PT ;  /* 0xfffffffc03077812 */ /* 0x000fe200078ec0ff */
[----:B------:R-:W-:Y:S01]  /*0d30*/  IMAD.SHL.U32 R3, R4, 0x4, RZ ;  /* 0x0000000404037824 */ /* 0x000fe200078e00ff */
[----:B------:R-:W-:Y:S01]  /*0d40*/  LOP3.LUT P0, RZ, R10, 0x7, RZ, 0xc0, !PT ;  /* 0x000000070aff7812 */ /* 0x000fe2000780c0ff */
[----:B------:R-:W-:Y:S01]  /*0d50*/  FMUL R0, R0, UR5 ;  /* 0x0000000500007c20 */ /* 0x000fe20008400000 */
[----:B------:R-:W-:-:S04]  /*0d60*/  @!UP2 UIADD3 UR4, -UR4, 0x100000, URZ ;  /* 0x001000000404a890 */ /* 0x000fc8000fffe13f */
[----:B------:R-:W-:Y:S02]  /*0d70*/  @!UP2 USHF.L.U32 UR5, UR4, 0xb, URZ ;  /* 0x0000000b0405a899 */ /* 0x000fe4000800063f */
[----:B------:R-:W-:Y:S01]  /*0d80*/  @!UP2 USHF.L.U32 UR4, UR4, 0x1, URZ ;  /* 0x000000010404a899 */ /* 0x000fe2000800063f */
[C---:B------:R-:W-:Y:S01]  /*0d90*/  IMAD.IADD R7, R4.reuse, 0x1, -R7 ;  /* 0x0000000104077824 */ /* 0x040fe200078e0a07 */
[----:B------:R-:W-:Y:S01]  /*0da0*/  LOP3.LUT R12, R4, 0xc, R3, 0x78, !PT ;  /* 0x0000000c040c7812 */ /* 0x000fe200078e7803 */
[----:B--2---:R-:W-:Y:S01]  /*0db0*/  @!UP2 ULEA UR8, UR7, UR6, 0x18 ;  /* 0x000000060708a291 */ /* 0x004fe2000f8ec03f */
[----:B------:R-:W-:Y:S01]  /*0dc0*/  ISETP.GE.U32.AND P6, PT, R40, 0x2, PT ;  /* 0x000000022800780c */ /* 0x000fe20003fc6070 */
[----:B------:R-:W1:Y:S01]  /*0dd0*/  F2I.U32.TRUNC.NTZ R0, R0 ;  /* 0x0000000000007305 */ /* 0x000e62000020f000 */
[----:B------:R-:W-:Y:S01]  /*0de0*/  ISETP.NE.AND P4, PT, R7, R24, PT ;  /* 0x000000180700720c */ /* 0x000fe20003f85270 */
[----:B------:R-:W-:-:S04]  /*0df0*/  @!UP3 UIADD3 UR6, -UR11, 0x100000, URZ ;  /* 0x001000000b06b890 */ /* 0x000fc8000fffe13f */
[----:B------:R-:W-:Y:S02]  /*0e00*/  @!UP3 USHF.L.U32 UR7, UR6, 0xb, URZ ;  /* 0x0000000b0607b899 */ /* 0x000fe4000800063f */
[----:B------:R-:W-:Y:S01]  /*0e10*/  @!UP3 USHF.L.U32 UR6, UR6, 0x1, URZ ;  /* 0x000000010606b899 */ /* 0x000fe2000800063f */
[----:B------:R-:W-:Y:S01]  /*0e20*/  ISETP.LT.U32.AND P0, PT, R12, 0x10, !P0 ;  /* 0x000000100c00780c */ /* 0x000fe20004701070 */
[----:B------:R-:W-:Y:S01]  /*0e30*/  VOTEU.ALL UP2, P1 ;  /* 0x00000000003f7886 */ /* 0x000fe20000840000 */
[----:B------:R-:W-:Y:S02]  /*0e40*/  R2UR UR15, R14 ;  /* 0x000000000e0f72ca */ /* 0x000fe400000e0000 */
[----:B------:R-:W-:Y:S01]  /*0e50*/  ISETP.NE.AND P3, PT, R5, RZ, PT ;  /* 0x000000ff0500720c */ /* 0x000fe20003f65270 */
[----:B---3--:R-:W-:Y:S01]  /*0e60*/  @!UP3 ULEA UR9, UR10, UR9, 0x18 ;  /* 0x000000090a09b291 */ /* 0x008fe2000f8ec03f */
[----:B------:R-:W2:Y:S02]  /*0e70*/  FENCE.VIEW.ASYNC.S ;  /* 0x00000000000073c6 */ /* 0x000ea40000000000 */
[----:B--2---:R2:W3:Y:S01]  /*0e80*/  @!UP0 SYNCS.EXCH.64 URZ, [UR8+0x3b0], UR4 ;  /* 0x0003b004083f85b2 */ /* 0x0044e20008000100 */
[----:B------:R-:W-:Y:S01]  /*0e90*/  VOTEU.ALL UP3, P1 ;  /* 0x00000000003f7886 */ /* 0x000fe20000860000 */
[----:B------:R-:W-:-:S02]  /*0ea0*/  ISETP.NE.AND P1, PT, R18, 0x3, PT ;  /* 0x000000031200780c */ /* 0x000fc40003f25270 */
[----:B------:R-:W-:Y:S01]  /*0eb0*/  @P4 SHF.R.S32.HI R3, RZ, 0x1f, R12 ;  /* 0x0000001fff034819 */ /* 0x000fe2000001140c */
[----:B-1----:R-:W-:Y:S01]  /*0ec0*/  IMAD.MOV R26, RZ, RZ, -R0 ;  /* 0x000000ffff1a7224 */ /* 0x002fe200078e0a00 */
[----:B------:R-:W-:Y:S02]  /*0ed0*/  ISETP.EQ.OR P1, PT, R18, RZ, !P1 ;  /* 0x000000ff1200720c */ /* 0x000fe40004f22670 */
[----:B------:R-:W-:Y:S01]  /*0ee0*/  @P4 LEA.HI R3, R3, R12, RZ, 0x2 ;  /* 0x0000000c03034211 */ /* 0x000fe200078f10ff */
[----:B0-----:R-:W-:Y:S01]  /*0ef0*/  IMAD R0, R25, R26, R16 ;  /* 0x0000001a19007224 */ /* 0x001fe200078e0210 */
[----:B------:R-:W-:Y:S02]  /*0f00*/  ISETP.EQ.AND P1, PT, R5, RZ, P1 ;  /* 0x000000ff0500720c */ /* 0x000fe40000f22270 */
[----:B------:R-:W-:Y:S02]  /*0f10*/  @P4 SHF.R.S32.HI R3, RZ, 0x2, R3 ;  /* 0x00000002ff034819 */ /* 0x000fe40000011403 */
[----:B------:R-:W-:Y:S01]  /*0f20*/  SEL R7, RZ, 0x1, !P1 ;  /* 0x00000001ff077807 */ /* 0x000fe20004800000 */
[----:B------:R2:W0:Y:S01]  /*0f30*/  @!UP1 SYNCS.EXCH.64 URZ, [UR8+0x3b8], UR4 ;  /* 0x0003b804083f95b2 */ /* 0x0004220008000100 */
[----:B------:R-:W-:Y:S01]  /*0f40*/  @P4 ISETP.NE.AND P5, PT, R3, R0, PT ;  /* 0x000000000300420c */ /* 0x000fe20003fa5270 */
[----:B------:R-:W-:Y:S01]  /*0f50*/  NOP ;  /* 0x0000000000007918 */ /* 0x000fe20000000000 */
[----:B------:R-:W-:-:S02]  /*0f60*/  SEL R0, RZ, 0x1, !P0 ;  /* 0x00000001ff007807 */ /* 0x000fc40004000000 */
[----:B------:R-:W-:Y:S02]  /*0f70*/  @P4 SEL R13, RZ, 0x1, P5 ;  /* 0x00000001ff0d4807 */ /* 0x000fe40002800000 */
[----:B------:R-:W-:Y:S02]  /*0f80*/  SEL R7, R7, 0x2, P6 ;  /* 0x0000000207077807 */ /* 0x000fe40003000000 */
[----:B------:R-:W-:Y:S01]  /*0f90*/  LOP3.LUT R13, R13, R0, RZ, 0xc0, !PT ;  /* 0x000000000d0d7212 */ /* 0x000fe200078ec0ff */
[----:B------:R2:W1:Y:S01]  /*0fa0*/  @!UP2 SYNCS.EXCH.64 URZ, [UR9+0x390], UR6 ;  /* 0x00039006093fa5b2 */ /* 0x0004620008000100 */
[----:B------:R2:W4:Y:S01]  /*0fb0*/  @!UP3 SYNCS.EXCH.64 URZ, [UR9+0x398], UR6 ;  /* 0x00039806093fb5b2 */ /* 0x0005220008000100 */
[----:B------:R2:W0:Y:S01]  /*0fc0*/  @!UP4 SYNCS.EXCH.64 URZ, [UR9+0x3a0], UR6 ;  /* 0x0003a006093fc5b2 */ /* 0x0004220008000100 */
[----:B------:R2:W0:Y:S01]  /*0fd0*/  @!UP5 SYNCS.EXCH.64 URZ, [UR9+0x3a8], UR6 ;  /* 0x0003a806093fd5b2 */ /* 0x0004220008000100 */
[----:B------:R-:W-:Y:S01]  /*0fe0*/  NOP ;  /* 0x0000000000007918 */ /* 0x000fe20000000000 */
[----:B--23--:R-:W-:Y:S05]  /*0ff0*/  @!P2 BRA `(.L_x_4) ;  /* 0x000000000008a947 */ /* 0x00cfea0003800000 */
[----:B01--4-:R-:W-:Y:S01]  /*1000*/  UCGABAR_ARV ;  /* 0x00000000000079c7 */ /* 0x013fe20008000000 */
[----:B------:R-:W-:Y:S05]  /*1010*/  BRA `(.L_x_5) ;  /* 0x0000000000047947 */ /* 0x000fea0003800000 */
.L_x_4:
[----:B01--4-:R-:W-:Y:S01]  /*1020*/  NOP ;  /* 0x0000000000007918 */ /* 0x013fe20000000000 */
.L_x_5:
[----:B------:R-:W-:Y:S01]  /*1030*/  ULDC.64 UR4, c[0x0][0x598] ;  /* 0x0001660000047ab9 */ /* 0x000fe20000000a00 */
[----:B------:R-:W-:Y:S01]  /*1040*/  ULDC.64 UR20, c[0x0][0x208] ;  /* 0x0000820000147ab9 */ /* 0x000fe20000000a00 */
[----:B------:R-:W-:-:S04]  /*1050*/  ISETP.NE.U32.AND P0, PT, RZ, UR4, PT ;  /* 0x00000004ff007c0c */ /* 0x000fc8000bf05070 */
[----:B------:R-:W-:-:S13]  /*1060*/  ISETP.NE.AND.EX P0, PT, RZ, UR5, PT, P0 ;  /* 0x00000005ff007c0c */ /* 0x000fda000bf05300 */
[----:B------:R-:W-:Y:S05]  /*1070*/  @!P0 BRA `(.L_x_6) ;  /* 0x00000000001c8947 */ /* 0x000fea0003800000 */
[----:B------:R-:W0:Y:S02]  /*1080*/  LDC.64 R2, c[0x0][0x598] ;  /* 0x00016600ff027b82 */ /* 0x000e240000000a00 */
[----:B0-----:R-:W2:Y:S02]  /*1090*/  LDG.E.64 R2, desc[UR20][R2.64] ;  /* 0x0000001402027981 */ /* 0x001ea4000c1e1b00 */
[----:B--2---:R-:W-:-:S04]  /*10a0*/  ISETP.NE.U32.AND P0, PT, R2, RZ, PT ;  /* 0x000000ff0200720c */ /* 0x004fc80003f05070 */
[----:B------:R-:W-:-:S13]  /*10b0*/  ISETP.NE.AND.EX P0, PT, R3, RZ, PT, P0 ;  /* 0x000000ff0300720c */ /* 0x000fda0003f05300 */
[----:B------:R-:W-:Y:S05]  /*10c0*/  @!P0 BRA `(.L_x_6) ;  /* 0x0000000000088947 */ /* 0x000fea0003800000 */
[----:B------:R0:W5:Y:S01]  /*10d0*/  LD.E R14, desc[UR20][R2.64] ;  /* 0x00000014020e7980 */ /* 0x000162000c101900 */
[----:B------:R-:W-:Y:S05]  /*10e0*/  BRA `(.L_x_7) ;  /* 0x0000000000207947 */ /* 0x000fea0003800000 */
.L_x_6:
[----:B------:R-:W-:Y:S02]  /*10f0*/  ULDC.64 UR4, c[0x0][0x588] ;  /* 0x0001620000047ab9 */ /* 0x000fe40000000a00 */
[----:B------:R-:W-:-:S04]  /*1100*/  ISETP.NE.U32.AND P0, PT, RZ, UR4, PT ;  /* 0x00000004ff007c0c */ /* 0x000fc8000bf05070 */
[----:B------:R-:W-:-:S13]  /*1110*/  ISETP.NE.AND.EX P0, PT, RZ, UR5, PT, P0 ;  /* 0x00000005ff007c0c */ /* 0x000fda000bf05300 */
[----:B------:R-:W-:Y:S05]  /*1120*/  @!P0 BRA `(.L_x_8) ;  /* 0x00000000000c8947 */ /* 0x000fea0003800000 */
[----:B------:R-:W0:Y:S02]  /*1130*/  LDC.64 R14, c[0x0][0x588] ;  /* 0x00016200ff0e7b82 */ /* 0x000e240000000a00 */
[----:B0-----:R1:W5:Y:S01]  /*1140*/  LDG.E R14, desc[UR20][R14.64] ;  /* 0x000000140e0e7981 */ /* 0x001362000c1e1900 */
[----:B------:R-:W-:Y:S05]  /*1150*/  BRA `(.L_x_7) ;  /* 0x0000000000047947 */ /* 0x000fea0003800000 */
.L_x_8:
[----:B------:R-:W2:Y:S02]  /*1160*/  LDC R14, c[0x0][0x580] ;  /* 0x00016000ff0e7b82 */ /* 0x000ea40000000800 */
.L_x_7:
[----:B------:R-:W-:Y:S02]  /*1170*/  ULDC.64 UR4, c[0x0][0x5a0] ;  /* 0x0001680000047ab9 */ /* 0x000fe40000000a00 */
[----:B------:R-:W-:-:S04]  /*1180*/  ISETP.NE.U32.AND P0, PT, RZ, UR4, PT ;  /* 0x00000004ff007c0c */ /* 0x000fc8000bf05070 */
[----:B------:R-:W-:-:S13]  /*1190*/  ISETP.NE.AND.EX P0, PT, RZ, UR5, PT, P0 ;  /* 0x00000005ff007c0c */ /* 0x000fda000bf05300 */
[----:B------:R-:W-:Y:S05]  /*11a0*/  @!P0 BRA `(.L_x_9) ;  /* 0x00000000001c8947 */ /* 0x000fea0003800000 */
[----:B0-----:R-:W0:Y:S02]  /*11b0*/  LDC.64 R2, c[0x0][0x5a0] ;  /* 0x00016800ff027b82 */ /* 0x001e240000000a00 */
[----:B0-----:R-:W3:Y:S02]  /*11c0*/  LDG.E.64 R2, desc[UR20][R2.64] ;  /* 0x0000001402027981 */ /* 0x001ee4000c1e1b00 */
[----:B---3--:R-:W-:-:S04]  /*11d0*/  ISETP.NE.U32.AND P0, PT, R2, RZ, PT ;  /* 0x000000ff0200720c */ /* 0x008fc80003f05070 */
[----:B------:R-:W-:-:S13]  /*11e0*/  ISETP.NE.AND.EX P0, PT, R3, RZ, PT, P0 ;  /* 0x000000ff0300720c */ /* 0x000fda0003f05300 */
[----:B------:R-:W-:Y:S05]  /*11f0*/  @!P0 BRA `(.L_x_9) ;  /* 0x0000000000088947 */ /* 0x000fea0003800000 */
[----:B-1----:R0:W5:Y:S01]  /*1200*/  LD.E R15, desc[UR20][R2.64] ;  /* 0x00000014020f7980 */ /* 0x002162000c101900 */
[----:B------:R-:W-:Y:S05]  /*1210*/  BRA `(.L_x_10) ;  /* 0x0000000000207947 */ /* 0x000fea0003800000 */
.L_x_9:
[----:B------:R-:W-:Y:S02]  /*1220*/  ULDC.64 UR4, c[0x0][0x590] ;  /* 0x0001640000047ab9 */ /* 0x000fe40000000a00 */
[----:B------:R-:W-:-:S04]  /*1230*/  ISETP.NE.U32.AND P0, PT, RZ, UR4, PT ;  /* 0x00000004ff007c0c */ /* 0x000fc8000bf05070 */
[----:B------:R-:W-:-:S13]  /*1240*/  ISETP.NE.AND.EX P0, PT, RZ, UR5, PT, P0 ;  /* 0x00000005ff007c0c */ /* 0x000fda000bf05300 */
[----:B------:R-:W-:Y:S05]  /*1250*/  @!P0 BRA `(.L_x_11) ;  /* 0x00000000000c8947 */ /* 0x000fea0003800000 */
[----:B0-----:R-:W1:Y:S02]  /*1260*/  LDC.64 R2, c[0x0][0x590] ;  /* 0x00016400ff027b82 */ /* 0x001e640000000a00 */
[----:B-1----:R1:W5:Y:S01]  /*1270*/  LDG.E R15, desc[UR20][R2.64] ;  /* 0x00000014020f7981 */ /* 0x002362000c1e1900 */
[----:B------:R-:W-:Y:S05]  /*1280*/  BRA `(.L_x_10) ;  /* 0x0000000000047947 */ /* 0x000fea0003800000 */
.L_x_11:
[----:B-1----:R-:W3:Y:S02]  /*1290*/  LDC R15, c[0x0][0x584] ;  /* 0x00016100ff0f7b82 */ /* 0x002ee40000000800 */
.L_x_10:
[----:B------:R-:W4:Y:S01]  /*12a0*/  LDC R0, c[0x0][0x65c] ;  /* 0x00019700ff007b82 */ /* 0x000f220000000800 */
[----:B------:R-:W-:Y:S01]  /*12b0*/  ULDC UR8, c[0x0][0x28c] ;  /* 0x0000a30000087ab9 */ /* 0x000fe20000000800 */
[----:B------:R-:W-:Y:S01]  /*12c0*/  ISETP.NE.AND P0, PT, R5, 0x2, PT ;  /* 0x000000020500780c */ /* 0x000fe20003f05270 */
[----:B------:R-:W-:Y:S01]  /*12d0*/  UIADD3 UR8, UR8, 0x1f, URZ ;  /* 0x0000001f08087890 */ /* 0x000fe2000fffe03f */
[----:B------:R-:W-:Y:S01]  /*12e0*/  IMAD.U32 R4, RZ, RZ, UR12 ;  /* 0x0000000cff047e24 */ /* 0x000fe2000f8e00ff */
[----:B------:R-:W-:Y:S01]  /*12f0*/  UMOV UR5, URZ ;  /* 0x0000003f00057c82 */ /* 0x000fe20008000000 */
[----:B------:R-:W-:Y:S01]  /*1300*/  UMOV UR4, URZ ;  /* 0x0000003f00047c82 */ /* 0x000fe20008000000 */
[----:B------:R-:W-:-:S04]  /*1310*/  USHF.R.S32.HI UR9, URZ, 0x1f, UR8 ;  /* 0x0000001f3f097899 */ /* 0x000fc80008011408 */
[----:B------:R-:W-:-:S04]  /*1320*/  ULEA.HI UR9, UR9, UR8, URZ, 0x5 ;  /* 0x0000000809097291 */ /* 0x000fc8000f8f283f */
[----:B------:R-:W-:Y:S01]  /*1330*/  USHF.R.S32.HI UR13, URZ, 0x5, UR9 ;  /* 0x000000053f0d7899 */ /* 0x000fe20008011409 */
[----:B----4-:R-:W-:-:S13]  /*1340*/  ISETP.NE.AND P4, PT, R0, 0x1, PT ;  /* 0x000000010000780c */ /* 0x010fda0003f85270 */
[----:B01----:R-:W0:Y:S01]  /*1350*/  @P4 LDC R3, c[0x0][0x10] ;  /* 0x00000400ff034b82 */ /* 0x003e220000000800 */
[----:B------:R-:W-:Y:S02]  /*1360*/  @P4 IMAD.MOV.U32 R17, RZ, RZ, RZ ;  /* 0x000000ffff114224 */ /* 0x000fe400078e00ff */
[----:B------:R-:W-:-:S05]  /*1370*/  @P4 IMAD.MOV.U32 R5, RZ, RZ, RZ ;  /* 0x000000ffff054224 */ /* 0x000fca00078e00ff */
[----:B------:R-:W1:Y:S01]  /*1380*/  @!P4 LDC R9, c[0x0][0xc] ;  /* 0x00000300ff09cb82 */ /* 0x000e620000000800 */
[----:B------:R-:W-:Y:S01]  /*1390*/  ULDC UR6, c[0x0][0xc] ;  /* 0x0000030000067ab9 */ /* 0x000fe20000000800 */
[----:B------:R-:W-:Y:S02]  /*13a0*/  ULDC UR7, c[0x0][0x10] ;  /* 0x0000040000077ab9 */ /* 0x000fe40000000800 */
[----:B------:R-:W-:-:S04]  /*13b0*/  UIMAD.WIDE.U32 UR6, UR6, UR7, URZ ;  /* 0x00000007060672a5 */ /* 0x000fc8000f8e003f */
[----:B------:R-:W4:Y:S01]  /*13c0*/  LDC R8, c[0x0][0x14] ;  /* 0x00000500ff087b82 */ /* 0x000f220000000800 */
[----:B0-----:R-:W-:-:S04]  /*13d0*/  @P4 IMAD.WIDE.U32 R2, R3, UR12, R16 ;  /* 0x0000000c03024c25 */ /* 0x001fc8000f8e0010 */
[----:B------:R-:W-:Y:S02]  /*13e0*/  @P4 IMAD.IADD R3, R3, 0x1, R5 ;  /* 0x0000000103034824 */ /* 0x000fe400078e0205 */
[----:B------:R-:W-:Y:S02]  /*13f0*/  IMAD.MOV.U32 R5, RZ, RZ, RZ ;  /* 0x000000ffff057224 */ /* 0x000fe400078e00ff */
[----:B-1----:R-:W-:-:S04]  /*1400*/  @!P4 IMAD.WIDE.U32 R4, R16, R9, R4 ;  /* 0x000000091004c225 */ /* 0x002fc800078e0004 */
[----:B------:R-:W-:Y:S02]  /*1410*/  @!P4 IMAD.MOV.U32 R2, RZ, RZ, R4 ;  /* 0x000000ffff02c224 */ /* 0x000fe400078e0004 */
[C---:B----4-:R-:W-:Y:S02]  /*1420*/  IMAD R21, R8.reuse, UR7, RZ ;  /* 0x0000000708157c24 */ /* 0x050fe4000f8e02ff */
[----:B------:R-:W-:Y:S01]  /*1430*/  IMAD.WIDE.U32 R8, R8, UR6, RZ ;  /* 0x0000000608087c25 */ /* 0x000fe2000f8e00ff */
[----:B------:R-:W-:-:S03]  /*1440*/  ULDC.64 UR6, c[0x0][0x650] ;  /* 0x0001940000067ab9 */ /* 0x000fc60000000a00 */
[----:B------:R-:W-:Y:S02]  /*1450*/  @!P4 IMAD.MOV.U32 R3, RZ, RZ, R5 ;  /* 0x000000ffff03c224 */ /* 0x000fe400078e0005 */
[----:B------:R-:W-:Y:S01]  /*1460*/  IMAD.IADD R0, R9, 0x1, R21 ;  /* 0x0000000109007824 */ /* 0x000fe200078e0215 */
[----:B------:R-:W-:Y:S06]  /*1470*/  @P0 BRA `(.L_x_12) ;  /* 0x0000000000200947 */ /* 0x000fec0003800000 */
[----:B------:R-:W-:Y:S01]  /*1480*/  USHF.R.U32.HI UR4, URZ, 0x3, UR13 ;  /* 0x000000033f047899 */ /* 0x000fe2000801160d */
[----:B------:R-:W-:Y:S01]  /*1490*/  IADD3 R2, P0, R2, R8, RZ ;  /* 0x0000000802027210 */ /* 0x000fe20007f1e0ff */
[----:B------:R-:W-:Y:S02]  /*14a0*/  UISETP.GE.U32.AND UP0, UPT, UR13, 0x38, UPT ;  /* 0x000000380d00788c */ /* 0x000fe4000bf06070 */
[----:B------:R-:W-:Y:S02]  /*14b0*/  UIMAD.WIDE.U32 UR4, UR4, 0x24924925, URZ ;  /* 0x24924925040478a5 */ /* 0x000fe4000f8e003f */
[----:B------:R-:W-:-:S05]  /*14c0*/  IMAD.X R3, R0, 0x1, R3, P0 ;  /* 0x0000000100037824 */ /* 0x000fca00000e0603 */
[----:B------:R-:W-:Y:S02]  /*14d0*/  UMOV UR4, URZ ;  /* 0x0000003f00047c82 */ /* 0x000fe40008000000 */
[----:B------:R-:W-:Y:S02]  /*14e0*/  @UP0 ULOP3.LUT UR4, UR5, 0x1, URZ, 0xc0, !UPT ;  /* 0x0000000105040892 */ /* 0x000fe4000f8ec03f */
[----:B------:R-:W-:-:S12]  /*14f0*/  UIMAD UR5, UR5, -0x38, UR13 ;  /* 0xffffffc8050578a4 */ /* 0x000fd8000f8e020d */
.L_x_12:
[----:B------:R-:W-:Y:S01]  /*1500*/  ISETP.GE.U32.AND P0, PT, R2, UR6, PT ;  /* 0x0000000602007c0c */ /* 0x000fe2000bf06070 */
[----:B------:R-:W-:Y:S01]  /*1510*/  IMAD.MOV.U32 R6, RZ, RZ, -0x1 ;  /* 0xffffffffff067424 */ /* 0x000fe200078e00ff */
[----:B------:R-:W-:Y:S01]  /*1520*/  PRMT R20, RZ, 0x7610, R20 ;  /* 0x00007610ff147816 */ /* 0x000fe20000000014 */
[----:B------:R-:W-:Y:S01]  /*1530*/  IMAD.MOV.U32 R4, RZ, RZ, -0x1 ;  /* 0xffffffffff047424 */ /* 0x000fe200078e00ff */
[----:B------:R-:W-:Y:S01]  /*1540*/  ISETP.GE.U32.AND.EX P0, PT, R3, UR7, PT, P0 ;  /* 0x0000000703007c0c */ /* 0x000fe2000bf06100 */
[----:B------:R-:W-:-:S12]  /*1550*/  IMAD.MOV.U32 R5, RZ, RZ, -0x1 ;  /* 0xffffffffff057424 */ /* 0x000fd800078e00ff */
[----:B------:R-:W-:Y:S05]  /*1560*/  @P0 BRA `(.L_x_13) ;  /* 0x0000000400240947 */ /* 0x000fea0003800000 */
[----:B------:R-:W0:Y:S01]  /*1570*/  LDC.64 R28, c[0x0][0x628] ;  /* 0x00018a00ff1c7b82 */ /* 0x000e220000000a00 */
[----:B------:R-:W-:Y:S02]  /*1580*/  IMAD.MOV.U32 R4, RZ, RZ, R2 ;  /* 0x000000ffff047224 */ /* 0x000fe400078e0002 */
[----:B------:R-:W-:-:S05]  /*1590*/  IMAD.MOV.U32 R5, RZ, RZ, R3 ;  /* 0x000000ffff057224 */ /* 0x000fca00078e0003 */
[----:B------:R-:W1:Y:S08]  /*15a0*/  LDC R6, c[0x0][0x630] ;  /* 0x00018c00ff067b82 */ /* 0x000e700000000800 */
[----:B------:R-:W4:Y:S01]  /*15b0*/  LDC.64 R30, c[0x0][0x620] ;  /* 0x00018800ff1e7b82 */ /* 0x000f220000000a00 */
[----:B0-----:R-:W-:-:S04]  /*15c0*/  ISETP.NE.U32.AND P0, PT, R28, RZ, PT ;  /* 0x000000ff1c00720c */ /* 0x001fc80003f05070 */
[----:B------:R-:W-:-:S13]  /*15d0*/  ISETP.NE.AND.EX P0, PT, R29, RZ, PT, P0 ;  /* 0x000000ff1d00720c */ /* 0x000fda0003f05300 */
[----:B-1--4-:R-:W-:Y:S05]  /*15e0*/  @!P0 BRA `(.L_x_14) ;  /* 0x0000000000288947 */ /* 0x012fea0003800000 */
[----:B------:R-:W0:Y:S02]  /*15f0*/  LDC R23, c[0x0][0x634] ;  /* 0x00018d00ff177b82 */ /* 0x000e240000000800 */
[----:B0-----:R-:W-:-:S05]  /*1600*/  IADD3 R23, P0, R2, R23, RZ ;  /* 0x0000001702177210 */ /* 0x001fca0007f1e0ff */
[----:B------:R-:W-:-:S04]  /*1610*/  IMAD.X R27, RZ, RZ, R3, P0 ;  /* 0x000000ffff1b7224 */ /* 0x000fc800000e0603 */
[----:B------:R-:W-:-:S04]  /*1620*/  IMAD.WIDE.U32 R4, R27, R28, RZ ;  /* 0x0000001c1b047225 */ /* 0x000fc800078e00ff */
[----:B------:R-:W-:-:S04]  /*1630*/  IMAD.WIDE.U32 R20, P0, R23, R29, R4 ;  /* 0x0000001d17147225 */ /* 0x000fc80007800004 */
[----:B------:R-:W-:-:S04]  /*1640*/  IMAD.WIDE.U32 R4, R23, R28, RZ ;  /* 0x0000001c17047225 */ /* 0x000fc800078e00ff */
[----:B------:R-:W-:Y:S01]  /*1650*/  IMAD.X R23, RZ, RZ, RZ, P0 ;  /* 0x000000ffff177224 */ /* 0x000fe200000e06ff */
[----:B------:R-:W-:Y:S01]  /*1660*/  IADD3 RZ, P0, R5, R20, RZ ;  /* 0x0000001405ff7210 */ /* 0x000fe20007f1e0ff */
[----:B------:R-:W-:-:S04]  /*1670*/  IMAD.MOV.U32 R22, RZ, RZ, R21 ;  /* 0x000000ffff167224 */ /* 0x000fc800078e0015 */
[----:B------:R-:W-:-:S08]  /*1680*/  IMAD.WIDE.U32.X R4, R27, R29, R22, P0 ;  /* 0x0000001d1b047225 */ /* 0x000fd000000e0416 */
.L_x_14:
[----:B------:R-:W0:Y:S01]  /*1690*/  LDC.64 R32, c[0x0][0x640] ;  /* 0x00019000ff207b82 */ /* 0x000e220000000a00 */
[-CC-:B------:R-:W-:Y:S01]  /*16a0*/  SHF.R.U64 R36, R4, R6.reuse, R5.reuse ;  /* 0x0000000604247219 */ /* 0x180fe20000001205 */
[----:B------:R-:W-:Y:S01]  /*16b0*/  IMAD.MOV.U32 R37, RZ, RZ, 0x1 ;  /* 0x00000001ff257424 */ /* 0x000fe200078e00ff */
[----:B------:R-:W-:Y:S02]  /*16c0*/  SHF.R.U32.HI R4, RZ, R6, R5 ;  /* 0x00000006ff047219 */ /* 0x000fe40000011605 */
[----:B------:R-:W-:-:S03]  /*16d0*/  IADD3 R21, P0, RZ, -R36, RZ ;  /* 0x80000024ff157210 */ /* 0x000fc60007f1e0ff */
[----:B------:R-:W1:Y:S02]  /*16e0*/  LDC R20, c[0x0][0x618] ;  /* 0x00018600ff147b82 */ /* 0x000e640000000800 */
[----:B------:R-:W-:-:S04]  /*16f0*/  IMAD.X R5, RZ, RZ, ~R4, P0 ;  /* 0x000000ffff057224 */ /* 0x000fc800000e0e04 */
[-C--:B------:R-:W-:Y:S02]  /*1700*/  IMAD R6, R5, R30.reuse, RZ ;  /* 0x0000001e05067224 */ /* 0x080fe400078e02ff */
[----:B------:R-:W4:Y:S01]  /*1710*/  LDC R23, c[0x0][0x608] ;  /* 0x00018200ff177b82 */ /* 0x000f220000000800 */
[----:B------:R-:W-:-:S04]  /*1720*/  IMAD.WIDE.U32 R4, R21, R30, R2 ;  /* 0x0000001e15047225 */ /* 0x000fc800078e0002 */
[----:B------:R-:W-:-:S03]  /*1730*/  IMAD R21, R21, R31, R6 ;  /* 0x0000001f15157224 */ /* 0x000fc600078e0206 */
[----:B------:R-:W2:Y:S01]  /*1740*/  LDC R28, c[0x0][0x658] ;  /* 0x00019600ff1c7b82 */ /* 0x000ea20000000800 */
[----:B------:R-:W-:Y:S01]  /*1750*/  IMAD.IADD R5, R5, 0x1, R21 ;  /* 0x0000000105057824 */ /* 0x000fe200078e0215 */
[----:B0-----:R-:W-:Y:S01]  /*1760*/  ISETP.NE.U32.AND P0, PT, R32, RZ, PT ;  /* 0x000000ff2000720c */ /* 0x001fe20003f05070 */
[----:B------:R-:W-:-:S03]  /*1770*/  IMAD.MOV.U32 R21, RZ, RZ, -0x1 ;  /* 0xffffffffff157424 */ /* 0x000fc600078e00ff */
[----:B------:R-:W-:Y:S02]  /*1780*/  ISETP.NE.AND.EX P0, PT, R33, RZ, PT, P0 ;  /* 0x000000ff2100720c */ /* 0x000fe40003f05300 */
[----:B------:R-:W0:Y:S01]  /*1790*/  LDC R31, c[0x0][0x600] ;  /* 0x00018000ff1f7b82 */ /* 0x000e220000000800 */
[-CC-:B-1----:R-:W-:Y:S02]  /*17a0*/  SHF.R.U64 R29, R4, R20.reuse, R5.reuse ;  /* 0x00000014041d7219 */ /* 0x182fe40000001205 */
[----:B------:R-:W-:-:S05]  /*17b0*/  SHF.R.U32.HI R4, RZ, R20, R5 ;  /* 0x00000014ff047219 */ /* 0x000fca0000011605 */
[----:B------:R-:W1:Y:S01]  /*17c0*/  LDC R30, c[0x0][0x648] ;  /* 0x00019200ff1e7b82 */ /* 0x000e620000000800 */
[-CC-:B----4-:R-:W-:Y:S02]  /*17d0*/  SHF.R.U64 R39, R29, R23.reuse, R4.reuse ;  /* 0x000000171d277219 */ /* 0x190fe40000001204 */
[----:B------:R-:W-:-:S05]  /*17e0*/  SHF.R.U32.HI R5, RZ, R23, R4 ;  /* 0x00000017ff057219 */ /* 0x000fca0000011604 */
[----:B------:R-:W4:Y:S01]  /*17f0*/  LDC R35, c[0x0][0x638] ;  /* 0x00018e00ff237b82 */ /* 0x000f220000000800 */
[-C--:B--2---:R-:W-:Y:S02]  /*1800*/  SHF.L.U32 R4, R21, R28.reuse, RZ ;  /* 0x0000001c15047219 */ /* 0x084fe400000006ff */
[--C-:B------:R-:W-:Y:S02]  /*1810*/  SHF.R.U64 R38, R39, R28, R5.reuse ;  /* 0x0000001c27267219 */ /* 0x100fe40000001205 */
[----:B------:R-:W-:Y:S02]  /*1820*/  LOP3.LUT R6, RZ, R4, RZ, 0x33, !PT ;  /* 0x00000004ff067212 */ /* 0x000fe400078e33ff */
[----:B------:R-:W-:Y:S01]  /*1830*/  SHF.R.U32.HI R5, RZ, R28, R5 ;  /* 0x0000001cff057219 */ /* 0x000fe20000011605 */
[----:B------:R-:W2:Y:S01]  /*1840*/  LDC R34, c[0x0][0x610] ;  /* 0x00018400ff227b82 */ /* 0x000ea20000000800 */
[----:B------:R-:W-:Y:S01]  /*1850*/  IMAD.MOV.U32 R4, RZ, RZ, R38 ;  /* 0x000000ffff047224 */ /* 0x000fe200078e0026 */
[----:B------:R-:W-:Y:S06]  /*1860*/  @!P0 BRA `(.L_x_15) ;  /* 0x0000000000288947 */ /* 0x000fec0003800000 */
[----:B------:R-:W3:Y:S02]  /*1870*/  LDC R23, c[0x0][0x64c] ;  /* 0x00019300ff177b82 */ /* 0x000ee40000000800 */
[----:B---3--:R-:W-:-:S05]  /*1880*/  IADD3 R23, P0, R38, R23, RZ ;  /* 0x0000001726177210 */ /* 0x008fca0007f1e0ff */
        /* <DEDUP_REMOVED lines=8> */
.L_x_15:
[----:B-1----:R-:W-:Y:S01]  /*1910*/  SHF.R.U64 R17, R4, R30, R5 ;  /* 0x0000001e04117219 */ /* 0x002fe20000001205 */
[----:B------:R-:W-:Y:S01]  /*1920*/  @P4 IMAD R24, R25, R26, R16 ;  /* 0x0000001a19184224 */ /* 0x000fe200078e0210 */
[----:B------:R-:W-:Y:S01]  /*1930*/  LOP3.LUT R5, R39, R6, RZ, 0xc0, !PT ;  /* 0x0000000627057212 */ /* 0x000fe200078ec0ff */
[----:B0-----:R-:W-:Y:S01]  /*1940*/  VIADD R6, R31, 0xffffffff ;  /* 0xffffffff1f067836 */ /* 0x001fe20000000000 */
[----:B------:R-:W-:Y:S01]  /*1950*/  SHF.L.U32 R4, R37, R28, RZ ;  /* 0x0000001c25047219 */ /* 0x000fe200000006ff */
[----:B------:R-:W-:-:S03]  /*1960*/  IMAD.MOV R20, RZ, RZ, -R17 ;  /* 0x000000ffff147224 */ /* 0x000fc600078e0a11 */
[----:B------:R-:W-:Y:S01]  /*1970*/  LOP3.LUT R29, R29, R6, RZ, 0xc0, !PT ;  /* 0x000000061d1d7212 */ /* 0x000fe200078ec0ff */
[----:B------:R-:W-:Y:S02]  /*1980*/  IMAD R5, R4, R17, R5 ;  /* 0x0000001104057224 */ /* 0x000fe400078e0205 */
[----:B----4-:R-:W-:Y:S02]  /*1990*/  IMAD R4, R20, R35, R38 ;  /* 0x0000002314047224 */ /* 0x010fe400078e0226 */
[----:B--2---:R-:W-:Y:S02]  /*19a0*/  IMAD R6, R5, R34, R24 ;  /* 0x0000002205067224 */ /* 0x004fe400078e0218 */
[----:B------:R-:W-:Y:S02]  /*19b0*/  IMAD R5, R4, R31, R29 ;  /* 0x0000001f04057224 */ /* 0x000fe400078e021d */
[----:B------:R-:W-:-:S03]  /*19c0*/  IMAD.MOV.U32 R20, RZ, RZ, 0x1 ;  /* 0x00000001ff147424 */ /* 0x000fc600078e00ff */
[----:B------:R-:W-:Y:S02]  /*19d0*/  SEL R4, R5, R6, !P4 ;  /* 0x0000000605047207 */ /* 0x000fe40006000000 */
[----:B------:R-:W-:Y:S01]  /*19e0*/  SEL R6, R6, R5, !P4 ;  /* 0x0000000506067207 */ /* 0x000fe20006000000 */
[----:B------:R-:W-:-:S07]  /*19f0*/  IMAD.MOV.U32 R5, RZ, RZ, R36 ;  /* 0x000000ffff057224 */ /* 0x000fce00078e0024 */
.L_x_13:
[----:B------:R-:W-:Y:S05]  /*1a00*/  @!P2 BRA `(.L_x_16) ;  /* 0x00000000000ca947 */ /* 0x000fea0003800000 */
[----:B------:R-:W-:Y:S01]  /*1a10*/  UCGABAR_WAIT ;  /* 0x0000000000007dc7 */ /* 0x000fe20008000000 */
[----:B------:R-:W-:Y:S01]  /*1a20*/  CCTL.IVALL ;  /* 0x00000000ff00798f */ /* 0x000fe20002000000 */
[----:B------:R-:W-:Y:S05]  /*1a30*/  BRA `(.L_x_17) ;  /* 0x0000000000047947 */ /* 0x000fea0003800000 */
.L_x_16:
[----:B------:R-:W-:Y:S06]  /*1a40*/  BAR.SYNC.DEFER_BLOCKING 0x0 ;  /* 0x0000000000007b1d */ /* 0x000fec0000010000 */
.L_x_17:
[----:B------:R-:W-:Y:S05]  /*1a50*/  @!P3 BRA `(.L_x_18) ;  /* 0x0000004000c8b947 */ /* 0x000fea0003800000 */
[----:B------:R-:W-:-:S13]  /*1a60*/  ISETP.GT.U32.AND P0, PT, R40, 0x1, PT ;  /* 0x000000012800780c */ /* 0x000fda0003f04070 */
[----:B------:R-:W-:Y:S05]  /*1a70*/  @P0 EXIT ;  /* 0x000000000000094d */ /* 0x000fea0003800000 */
.L_x_19:
[----:B------:R-:W-:-:S08]  /*1a80*/  NOP ;  /* 0x0000000000007918 */ /* 0x000fd00000000000 */
[----:B------:R-:W0:Y:S02]  /*1a90*/  USETMAXREG.TRY_ALLOC.CTAPOOL UP0, 0xe8 ;  /* 0x000000e8000079c8 */ /* 0x000e240008000600 */
[----:B0-----:R-:W-:-:S13]  /*1aa0*/  PLOP3.LUT P0, PT, PT, PT, UP0, 0x80, 0x0 ;  /* 0x000000000000781c */ /* 0x001fda0003f0f008 */
[----:B------:R-:W-:Y:S05]  /*1ab0*/  @!P0 BRA `(.L_x_19) ;  /* 0xfffffffc00f08947 */ /* 0x000fea000383ffff */
[----:B------:R-:W-:-:S13]  /*1ac0*/  LOP3.LUT P0, RZ, R20, 0xff, RZ, 0xc0, !PT ;  /* 0x000000ff14ff7812 */ /* 0x000fda000780c0ff */
[----:B------:R-:W-:Y:S05]  /*1ad0*/  @!P0 EXIT ;  /* 0x000000000000894d */ /* 0x000fea0003800000 */
[----:B------:R-:W0:Y:S01]  /*1ae0*/  S2UR UR6, SR_CgaCtaId ;  /* 0x00000000000679c3 */ /* 0x000e220000008800 */
[CC--:B------:R-:W-:Y:S01]  /*1af0*/  LEA.HI R11, R19.reuse, R10.reuse, RZ, 0x2 ;  /* 0x0000000a130b7211 */ /* 0x0c0fe200078f10ff */
[----:B------:R-:W-:Y:S01]  /*1b00*/  UIADD3 UR7, UR15, -0x1, URZ ;  /* 0xffffffff0f077890 */ /* 0x000fe2000fffe03f */
[----:B------:R-:W-:Y:S01]  /*1b10*/  LEA.HI R19, R19, R10, RZ, 0x5 ;  /* 0x0000000a13137211 */ /* 0x000fe200078f28ff */
[----:B------:R-:W-:Y:S01]  /*1b20*/  UMOV UR12, 0x400 ;  /* 0x00000400000c7882 */ /* 0x000fe20000000000 */
[--C-:B------:R-:W-:Y:S01]  /*1b30*/  SHF.R.S32.HI R16, RZ, 0x2, R11.reuse ;  /* 0x00000002ff107819 */ /* 0x100fe2000001140b */
[----:B------:R-:W-:Y:S01]  /*1b40*/  UISETP.LT.AND UP0, UPT, UR13, 0x1, UPT ;  /* 0x000000010d00788c */ /* 0x000fe2000bf01270 */
[----:B------:R-:W-:Y:S01]  /*1b50*/  SHF.R.S32.HI R17, RZ, 0x1f, R11 ;  /* 0x0000001fff117819 */ /* 0x000fe2000001140b */
[----:B------:R-:W-:Y:S01]  /*1b60*/  USHF.L.U32 UR22, UR13, 0x1, URZ ;  /* 0x000000010d167899 */ /* 0x000fe2000800063f */
[----:B------:R-:W-:Y:S01]  /*1b70*/  SHF.R.S32.HI R19, RZ, 0x5, R19 ;  /* 0x00000005ff137819 */ /* 0x000fe20000011413 */
[----:B------:R-:W-:Y:S01]  /*1b80*/  USEL UR14, UR13, 0x1, UP0 ;  /* 0x000000010d0e7887 */ /* 0x000fe20008000000 */
[----:B------:R-:W-:Y:S01]  /*1b90*/  LEA.HI R17, R17, R16, RZ, 0x3 ;  /* 0x0000001011117211 */ /* 0x000fe200078f18ff */
[----:B------:R-:W-:Y:S01]  /*1ba0*/  UISETP.NE.AND UP0, UPT, UR7, URZ, UPT ;  /* 0x0000003f0700728c */ /* 0x000fe2000bf05270 */
[----:B------:R-:W-:Y:S01]  /*1bb0*/  LOP3.LUT R11, R11, 0xfffffffc, RZ, 0xc0, !PT ;  /* 0xfffffffc0b0b7812 */ /* 0x000fe200078ec0ff */
[----:B------:R-:W-:Y:S01]  /*1bc0*/  UIADD3 UR14, -UR14, UR13, URZ ;  /* 0x0000000d0e0e7290 */ /* 0x000fe2000fffe13f */
[----:B------:R-:W-:Y:S01]  /*1bd0*/  LOP3.LUT R17, R17, 0xfffffff8, RZ, 0xc0, !PT ;  /* 0xfffffff811117812 */ /* 0x000fe200078ec0ff */
[----:B------:R-:W-:Y:S01]  /*1be0*/  USEL UR9, URZ, 0x1, UP0 ;  /* 0x000000013f097887 */ /* 0x000fe20008000000 */
[----:B------:R-:W-:Y:S01]  /*1bf0*/  LOP3.LUT R86, R7, 0x1, RZ, 0xfc, !PT ;  /* 0x0000000107567812 */ /* 0x000fe200078efcff */
[----:B------:R-:W-:-:S02]  /*1c00*/  IMAD.IADD R20, R10, 0x1, -R11 ;  /* 0x000000010a147824 */ /* 0x000fc400078e0a0b */
[----:B------:R-:W-:Y:S02]  /*1c10*/  IMAD.IADD R16, R16, 0x1, -R17 ;  /* 0x0000000110107824 */ /* 0x000fe400078e0a11 */
[----:B------:R-:W-:Y:S01]  /*1c20*/  IMAD.U32 R87, RZ, RZ, UR9 ;  /* 0x00000009ff577e24 */ /* 0x000fe2000f8e00ff */
[----:B0-----:R-:W-:Y:S02]  /*1c30*/  ULEA UR12, UR6, UR12, 0x18 ;  /* 0x0000000c060c7291 */ /* 0x001fe4000f8ec03f */
[--C-:B------:R-:W-:Y:S01]  /*1c40*/  SHF.R.S32.HI R17, RZ, 0x1f, R16.reuse ;  /* 0x0000001fff117819 */ /* 0x100fe20000011410 */
[----:B------:R-:W-:Y:S01]  /*1c50*/  USHF.L.U32 UR6, UR7, 0x3, URZ ;  /* 0x0000000307067899 */ /* 0x000fe2000800063f */
[C-C-:B------:R-:W-:Y:S01]  /*1c60*/  IMAD R21, R19.reuse, -0x10, -R16.reuse ;  /* 0xfffffff013157824 */ /* 0x140fe200078e0a10 */
[----:B------:R-:W-:Y:S02]  /*1c70*/  UIADD3 UR7, UR12, 0x480, URZ ;  /* 0x000004800c077890 */ /* 0x000fe4000fffe03f */
[----:B------:R-:W-:Y:S01]  /*1c80*/  ULOP3.LUT UR6, UR6, 0x8, URZ, 0xc0, !UPT ;  /* 0x0000000806067892 */ /* 0x000fe2000f8ec03f */
[----:B------:R-:W-:Y:S01]  /*1c90*/  IMAD.WIDE R10, R19, 0x10, R16 ;  /* 0x00000010130a7825 */ /* 0x000fe200078e0210 */
[----:B------:R-:W-:-:S02]  /*1ca0*/  UIADD3 UR8, UR12, 0x1c480, URZ ;  /* 0x0001c4800c087890 */ /* 0x000fc4000fffe03f */
[----:B------:R-:W-:Y:S02]  /*1cb0*/  USHF.R.U32.HI UR7, URZ, 0x4, UR7 ;  /* 0x000000043f077899 */ /* 0x000fe40008011607 */
[----:B------:R-:W-:Y:S02]  /*1cc0*/  USHF.R.U32.HI UR8, URZ, 0x4, UR8 ;  /* 0x000000043f087899 */ /* 0x000fe40008011608 */
[----:B------:R-:W-:Y:S02]  /*1cd0*/  ULOP3.LUT UR24, UR6, 0x8, URZ, 0x3c, !UPT ;  /* 0x0000000806187892 */ /* 0x000fe4000f8e3c3f */
[----:B------:R-:W-:Y:S02]  /*1ce0*/  ULOP3.LUT UR16, UR6, 0x18, URZ, 0x3c, !UPT ;  /* 0x0000001806107892 */ /* 0x000fe4000f8e3c3f */
[----:B------:R-:W-:Y:S01]  /*1cf0*/  UIADD3 UR23, UR12, 0x390, URZ ;  /* 0x000003900c177890 */ /* 0x000fe2000fffe03f */
[----:B------:R-:W-:Y:S01]  /*1d00*/  ULDC UR6, c[0x0][0x284] ;  /* 0x0000a10000067ab9 */ /* 0x000fe20000000800 */
[----:B------:R-:W-:Y:S01]  /*1d10*/  ULOP3.LUT UR7, UR7, 0x3fff, URZ, 0xc0, !UPT ;  /* 0x00003fff07077892 */ /* 0x000fe2000f8ec03f */
[----:B------:R-:W-:Y:S01]  /*1d20*/  VIADD R21, R21, UR6 ;  /* 0x0000000615157c36 */ /* 0x000fe20008000000 */
[----:B------:R-:W-:-:S02]  /*1d30*/  ULOP3.LUT UR8, UR8, 0x3fff, URZ, 0xc0, !UPT ;  /* 0x00003fff08087892 */ /* 0x000fc4000f8ec03f */
[----:B------:R-:W-:Y:S02]  /*1d40*/  ULEA UR15, UR15, UR23, 0x3 ;  /* 0x000000170f0f7291 */ /* 0x000fe4000f8e183f */
[----:B------:R-:W-:Y:S02]  /*1d50*/  ULOP3.LUT UR17, UR7, 0x10000, URZ, 0xfc, !UPT ;  /* 0x0001000007117892 */ /* 0x000fe4000f8efc3f */
[----:B------:R-:W-:-:S12]  /*1d60*/  ULOP3.LUT UR18, UR8, 0x10000, URZ, 0xfc, !UPT ;  /* 0x0001000008127892 */ /* 0x000fd8000f8efc3f */
.L_x_110:
[----:B------:R-:W-:Y:S01]  /*1d70*/  SHF.L.U32 R16, R87, 0x1f, RZ ;  /* 0x0000001f57107819 */ /* 0x000fe200000006ff */
[----:B------:R-:W0:Y:S01]  /*1d80*/  LDC R17, c[0x0][0x28c] ;  /* 0x0000a300ff117b82 */ /* 0x000e220000000800 */
[----:B------:R-:W-:Y:S01]  /*1d90*/  UMOV UR6, URZ ;  /* 0x0000003f00067c82 */ /* 0x000fe20008000000 */
[----:B------:R-:W-:Y:S01]  /*1da0*/  UMOV UR19, UR5 ;  /* 0x0000000500137c82 */ /* 0x000fe20008000000 */
[----:B-1----:R-:W1:Y:S01]  /*1db0*/  SYNCS.PHASECHK.TRANS64.TRYWAIT P0, [UR15+-0x8], R16 ;  /* 0xfffff810ff0075a7 */ /* 0x002e62000800014f */
[----:B0-----:R-:W-:Y:S01]  /*1dc0*/  ISETP.GE.AND P1, PT, R17, 0x1, PT ;  /* 0x000000011100780c */ /* 0x001fe20003f26270 */
[----:B-1234-:R-:W-:-:S12]  /*1dd0*/  @!P0 BRA `(.L_x_20) ;  /* 0x0000006c00848947 */ /* 0x01efd80003800000 */
.L_x_184:
[----:B------:R-:W-:Y:S01]  /*1de0*/  UMOV UR7, URZ ;  /* 0x0000003f00077c82 */ /* 0x000fe20008000000 */
[----:B------:R-:W-:Y:S01]  /*1df0*/  UMOV UR8, URZ ;  /* 0x0000003f00087c82 */ /* 0x000fe20008000000 */
[----:B------:R-:W-:Y:S02]  /*1e00*/  CS2R R22, SRZ ;  /* 0x0000000000167805 */ /* 0x000fe4000001ff00 */
[----:B------:R-:W-:Y:S02]  /*1e10*/  CS2R R56, SRZ ;  /* 0x0000000000387805 */ /* 0x000fe4000001ff00 */
[----:B------:R-:W-:Y:S02]  /*1e20*/  CS2R R58, SRZ ;  /* 0x00000000003a7805 */ /* 0x000fe4000001ff00 */
[----:B------:R-:W-:Y:S02]  /*1e30*/  CS2R R60, SRZ ;  /* 0x00000000003c7805 */ /* 0x000fe4000001ff00 */
[----:B------:R-:W-:-:S02]  /*1e40*/  CS2R R62, SRZ ;  /* 0x00000000003e7805 */ /* 0x000fc4000001ff00 */
[----:B------:R-:W-:Y:S02]  /*1e50*/  CS2R R64, SRZ ;  /* 0x0000000000407805 */ /* 0x000fe4000001ff00 */
        /* <DEDUP_REMOVED lines=9> */
[----:B------:R-:W-:Y:S01]  /*1ef0*/  CS2R R84, SRZ ;  /* 0x0000000000547805 */ /* 0x000fe2000001ff00 */
[----:B------:R-:W-:Y:S01]  /*1f00*/  IMAD.U32 R88, RZ, RZ, UR4 ;  /* 0x00000004ff587e24 */ /* 0x000fe2000f8e00ff */
        /* <DEDUP_REMOVED lines=15> */
[----:B------:R-:W-:Y:S01]  /*2000*/  CS2R R54, SRZ ;  /* 0x0000000000367805 */ /* 0x000fe2000001ff00 */
[----:B------:R-:W-:Y:S06]  /*2010*/  @!P1 BRA `(.L_x_21) ;  /* 0x0000000400449947 */ /* 0x000fec0003800000 */
[----:B------:R-:W-:-:S13]  /*2020*/  ISETP.NE.AND P1, PT, R86, 0x3, PT ;  /* 0x000000035600780c */ /* 0x000fda0003f25270 */
[----:B------:R-:W-:Y:S05]  /*2030*/  @!P1 BRA `(.L_x_22) ;  /* 0x0000000000049947 */ /* 0x000fea0003800000 */
[----:B------:R-:W-:Y:S01]  /*2040*/  BPT.TRAP 0x1 ;  /* 0x000000040000795c */ /* 0x000fe20000300000 */
.L_x_22:
[----:B------:R-:W-:Y:S01]  /*2050*/  ULEA UR6, UR5, UR12, 0x3 ;  /* 0x0000000c05067291 */ /* 0x000fe2000f8e183f */
[----:B0-----:R-:W-:-:S05]  /*2060*/  IMAD.U32 R16, RZ, RZ, UR4 ;  /* 0x00000004ff107e24 */ /* 0x001fca000f8e00ff */
[----:B------:R-:W-:-:S04]  /*2070*/  SHF.L.U32 R16, R16, 0x1f, RZ ;  /* 0x0000001f10107819 */ /* 0x000fc800000006ff */
[----:B------:R0:W1:Y:S01]  /*2080*/  SYNCS.PHASECHK.TRANS64.TRYWAIT P0, [UR6], R16 ;  /* 0x00000010ff0075a7 */ /* 0x0000620008000146 */
[----:B------:R-:W-:Y:S05]  /*2090*/  @!P1 BRA `(.L_x_23) ;  /* 0x0000000000049947 */ /* 0x000fea0003800000 */
[----:B------:R-:W-:Y:S01]  /*20a0*/  BPT.TRAP 0x1 ;  /* 0x000000040000795c */ /* 0x000fe20000300000 */
.L_x_23:
[----:B-1----:R-:W-:Y:S05]  /*20b0*/  @P0 BRA `(.L_x_24) ;  /* 0x0000000000080947 */ /* 0x002fea0003800000 */
[----:B------:R-:W1:Y:S02]  /*20c0*/  SYNCS.PHASECHK.TRANS64.TRYWAIT P0, [UR6], R16 ;  /* 0x00000010ff0075a7 */ /* 0x000e640008000146 */
[----:B-1----:R-:W-:Y:S05]  /*20d0*/  @!P0 BRA `(.L_x_25) ;  /* 0x0000006800dc8947 */ /* 0x002fea0003800000 */
.L_x_24:
[----:B------:R-:W-:Y:S01]  /*20e0*/  ULDC UR7, c[0x0][0x50c] ;  /* 0x0001430000077ab9 */ /* 0x000fe20000000800 */
[----:B------:R-:W-:Y:S01]  /*20f0*/  ULEA UR8, UR5, UR17, 0x7 ;  /* 0x0000001105087291 */ /* 0x000fe2000f8e383f */
[----:B------:R-:W-:Y:S01]  /*2100*/  WARPGROUP.ARRIVE ;  /* 0x00000000000079c5 */ /* 0x000fe20000000000 */
[----:B------:R-:W-:Y:S01]  /*2110*/  UISETP.NE.AND UP0, UPT, UR7, 0x1, UPT ;  /* 0x000000010700788c */ /* 0x000fe2000bf05270 */
[----:B------:R-:W-:Y:S01]  /*2120*/  CS2R R22, SRZ ;  /* 0x0000000000167805 */ /* 0x000fe2000001ff00 */
[----:B------:R-:W-:Y:S01]  /*2130*/  ULEA UR10, UR5, UR18, 0x7 ;  /* 0x00000012050a7291 */ /* 0x000fe2000f8e383f */
[----:B------:R-:W-:Y:S01]  /*2140*/  CS2R R56, SRZ ;  /* 0x0000000000387805 */ /* 0x000fe2000001ff00 */
[----:B------:R-:W-:Y:S01]  /*2150*/  USEL UR7, URZ, 0x1, UP0 ;  /* 0x000000013f077887 */ /* 0x000fe20008000000 */
[----:B------:R-:W-:Y:S01]  /*2160*/  CS2R R58, SRZ ;  /* 0x00000000003a7805 */ /* 0x000fe2000001ff00 */
[----:B------:R-:W-:Y:S01]  /*2170*/  UMOV UR9, 0xc0000010 ;  /* 0xc000001000097882 */ /* 0x000fe20000000000 */
[----:B------:R-:W-:Y:S01]  /*2180*/  UMOV UR11, 0xc0000010 ;  /* 0xc0000010000b7882 */ /* 0x000fe20000000000 */
[----:B------:R-:W-:Y:S01]  /*2190*/  UMOV UR6, 0x1 ;  /* 0x0000000100067882 */ /* 0x000fe20000000000 */
[----:B------:R-:W-:-:S02]  /*21a0*/  CS2R R60, SRZ ;  /* 0x00000000003c7805 */ /* 0x000fc4000001ff00 */
[----:B------:R-:W-:Y:S01]  /*21b0*/  ISETP.NE.AND P0, PT, RZ, UR7, PT ;  /* 0x00000007ff007c0c */ /* 0x000fe2000bf05270 */
[----:B------:R-:W-:Y:S01]  /*21c0*/  QGMMA.64x64x32.F32.E4M3.E4M3 R24, gdesc[UR8], RZ, !UPT, gsb0 ;  /* 0x00e00000081879f3 */ /* 0x000fe2000c0008ff */
        /* <DEDUP_REMOVED lines=11> */
[----:B------:R-:W-:Y:S01]  /*2280*/  CS2R R84, SRZ ;  /* 0x0000000000547805 */ /* 0x000fe2000001ff00 */
[----:B------:R-:W-:Y:S06]  /*2290*/  @!P0 BRA `(.L_x_26) ;  /* 0x0000000000888947 */ /* 0x000fec0003800000 */
[----:B------:R-:W-:Y:S02]  /*22a0*/  WARPGROUP.DEPBAR.LE gsb0, 0x0 ;  /* 0x00008000000079c5 */ /* 0x000fe40000010000 */
[----:B------:R-:W-:-:S01]  /*22b0*/  FADD R85, RZ, R24 ;  /* 0x00000018ff557221 */ /* 0x000fc20000000000 */
[----:B------:R-:W-:Y:S01]  /*22c0*/  FADD R84, RZ, R25 ;  /* 0x00000019ff547221 */ /* 0x000fe20000000000 */
        /* <DEDUP_REMOVED lines=30> */
[----:B------:R-:W-:-:S06]  /*24b0*/  UMOV UR6, URZ ;  /* 0x0000003f00067c82 */ /* 0x000fcc0008000000 */
.L_x_26:
[----:B------:R-:W-:-:S04]  /*24c0*/  UIADD3 UR19, UR5, 0x1, URZ ;  /* 0x0000000105137890 */ /* 0x000fc8000fffe03f */
[----:B------:R-:W-:-:S04]  /*24d0*/  UISETP.NE.AND UP0, UPT, UR19, 0x38, UPT ;  /* 0x000000381300788c */ /* 0x000fc8000bf05270 */
[----:B------:R-:W-:Y:S02]  /*24e0*/  USEL UR8, URZ, 0x1, UP0 ;  /* 0x000000013f087887 */ /* 0x000fe40008000000 */
[----:B------:R-:W-:Y:S02]  /*24f0*/  USEL UR19, UR19, URZ, UP0 ;  /* 0x0000003f13137287 */ /* 0x000fe40008000000 */
[----:B------:R-:W-:-:S06]  /*2500*/  ULOP3.LUT UR8, UR4, UR8, URZ, 0x3c, !UPT ;  /* 0x0000000804087292 */ /* 0x000fcc000f8e3c3f */
[----:B------:R-:W-:Y:S01]  /*2510*/  IMAD.U32 R88, RZ, RZ, UR8 ;  /* 0x00000008ff587e24 */ /* 0x000fe2000f8e00ff */
[----:B------:R-:W-:-:S06]  /*2520*/  UMOV UR8, 0x1 ;  /* 0x0000000100087882 */ /* 0x000fcc0000000000 */
.L_x_21:
[----:B------:R-:W-:-:S06]  /*2530*/  UISETP.GE.AND UP0, UPT, UR14, 0x1, UPT ;  /* 0x000000010e00788c */ /* 0x000fcc000bf06270 */
[----:B------:R-:W-:-:S13]  /*2540*/  PLOP3.LUT P0, PT, PT, PT, UP0, 0x80, 0x0 ;  /* 0x000000000000781c */ /* 0x000fda0003f0f008 */
[----:B------:R-:W-:Y:S05]  /*2550*/  @!P0 BRA `(.L_x_27) ;  /* 0x0000000400548947 */ /* 0x000fea0003800000 */
[----:B01----:R-:W-:Y:S01]  /*2560*/  IMAD.U32 R16, RZ, RZ, UR14 ;  /* 0x0000000eff107e24 */ /* 0x003fe2000f8e00ff */
[----:B------:R-:W-:Y:S01]  /*2570*/  ULDC UR25, c[0x0][0x50c] ;  /* 0x0001430000197ab9 */ /* 0x000fe20000000800 */
[----:B------:R-:W-:-:S07]  /*2580*/  IMAD.U32 R17, RZ, RZ, UR5 ;  /* 0x00000005ff117e24 */ /* 0x000fce000f8e00ff */
.L_x_35:
[----:B------:R-:W-:-:S13]  /*2590*/  ISETP.NE.AND P1, PT, R86, 0x3, PT ;  /* 0x000000035600780c */ /* 0x000fda0003f25270 */
[----:B------:R-:W-:Y:S05]  /*25a0*/  @!P1 BRA `(.L_x_28) ;  /* 0x0000000000049947 */ /* 0x000fea0003800000 */
[----:B------:R-:W-:Y:S01]  /*25b0*/  BPT.TRAP 0x1 ;  /* 0x000000040000795c */ /* 0x000fe20000300000 */
.L_x_28:
[----:B------:R-:W-:Y:S01]  /*25c0*/  ULEA UR9, UR19, UR12, 0x3 ;  /* 0x0000000c13097291 */ /* 0x000fe2000f8e183f */
[----:B------:R-:W-:-:S08]  /*25d0*/  SHF.L.U32 R18, R88, 0x1f, RZ ;  /* 0x0000001f58127819 */ /* 0x000fd000000006ff */
[----:B------:R0:W1:Y:S01]  /*25e0*/  SYNCS.PHASECHK.TRANS64.TRYWAIT P0, [UR9], R18 ;  /* 0x00000012ff0075a7 */ /* 0x0000620008000149 */
[----:B------:R-:W-:Y:S05]  /*25f0*/  @!P1 BRA `(.L_x_29) ;  /* 0x0000000000049947 */ /* 0x000fea0003800000 */
[----:B------:R-:W-:Y:S01]  /*2600*/  BPT.TRAP 0x1 ;  /* 0x000000040000795c */ /* 0x000fe20000300000 */
.L_x_29:
[----:B-1----:R-:W-:Y:S05]  /*2610*/  @P0 BRA `(.L_x_30) ;  /* 0x0000000000080947 */ /* 0x002fea0003800000 */
[----:B------:R-:W1:Y:S02]  /*2620*/  SYNCS.PHASECHK.TRANS64.TRYWAIT P0, [UR9], R18 ;  /* 0x00000012ff0075a7 */ /* 0x000e640008000149 */
[----:B-1----:R-:W-:Y:S05]  /*2630*/  @!P0 BRA `(.L_x_31) ;  /* 0x00000064009c8947 */ /* 0x002fea0003800000 */
.L_x_30:
[----:B------:R-:W-:Y:S01]  /*2640*/  UISETP.NE.AND UP0, UPT, UR7, URZ, UPT ;  /* 0x0000003f0700728c */ /* 0x000fe2000bf05270 */
[----:B------:R-:W-:Y:S01]  /*2650*/  WARPGROUP.ARRIVE ;  /* 0x00000000000079c5 */ /* 0x000fe20000000000 */
[----:B------:R-:W-:Y:S02]  /*2660*/  ULEA UR10, UR19, UR18, 0x7 ;  /* 0x00000012130a7291 */ /* 0x000fe4000f8e383f */
[----:B------:R-:W-:Y:S01]  /*2670*/  USEL UR8, UR8, URZ, !UP0 ;  /* 0x0000003f08087287 */ /* 0x000fe2000c000000 */
[----:B------:R-:W-:Y:S01]  /*2680*/  UMOV UR9, 0xc0000010 ;  /* 0xc000001000097882 */ /* 0x000fe20000000000 */
[----:B------:R-:W-:Y:S02]  /*2690*/  UMOV UR11, 0xc0000010 ;  /* 0xc0000010000b7882 */ /* 0x000fe40000000000 */
[----:B------:R-:W-:Y:S02]  /*26a0*/  UISETP.NE.U32.AND UP0, UPT, UR8, URZ, UPT ;  /* 0x0000003f0800728c */ /* 0x000fe4000bf05070 */
[----:B------:R-:W-:-:S02]  /*26b0*/  ULEA UR8, UR19, UR17, 0x7 ;  /* 0x0000001113087291 */ /* 0x000fc4000f8e383f */
[----:B------:R-:W-:-:S07]  /*26c0*/  UIADD3 UR6, UR6, 0x1, URZ ;  /* 0x0000000106067890 */ /* 0x000fce000fffe03f */
[----:B------:R-:W-:Y:S01]  /*26d0*/  QGMMA.64x64x32.F32.E4M3.E4M3 R24, gdesc[UR8], R24, UP0, gsb0 ;  /* 0x00e00000081879f3 */ /* 0x000fe2000b800818 */
[----:B------:R-:W-:-:S04]  /*26e0*/  UISETP.NE.AND UP0, UPT, UR6, UR25, UPT ;  /* 0x000000190600728c */ /* 0x000fc8000bf05270 */
[----:B------:R-:W-:-:S06]  /*26f0*/  USEL UR7, URZ, 0x1, UP0 ;  /* 0x000000013f077887 */ /* 0x000fcc0008000000 */
[----:B------:R-:W-:Y:S01]  /*2700*/  ISETP.NE.AND P0, PT, RZ, UR7, PT ;  /* 0x00000007ff007c0c */ /* 0x000fe2000bf05270 */
[----:B------:R-:W-:-:S12]  /*2710*/  WARPGROUP.DEPBAR.LE gsb0, 0x1 ;  /* 0x00008000000079c5 */ /* 0x000fd80000010100 */
[----:B------:R-:W-:Y:S05]  /*2720*/  @!P0 BRA `(.L_x_32) ;  /* 0x0000000000888947 */ /* 0x000fea0003800000 */
[----:B------:R-:W-:Y:S02]  /*2730*/  WARPGROUP.DEPBAR.LE gsb0, 0x0 ;  /* 0x00008000000079c5 */ /* 0x000fe40000010000 */
[----:B------:R-:W-:-:S01]  /*2740*/  FADD R85, R24, R85 ;  /* 0x0000005518557221 */ /* 0x000fc20000000000 */
[----:B------:R-:W-:Y:S01]  /*2750*/  FADD R84, R25, R84 ;  /* 0x0000005419547221 */ /* 0x000fe20000000000 */
        /* <DEDUP_REMOVED lines=30> */
[----:B------:R-:W-:-:S06]  /*2940*/  UMOV UR6, URZ ;  /* 0x0000003f00067c82 */ /* 0x000fcc0008000000 */
.L_x_32:
[----:B------:R-:W-:Y:S05]  /*2950*/  @!P1 BRA `(.L_x_33) ;  /* 0x0000000000049947 */ /* 0x000fea0003800000 */
[----:B------:R-:W-:Y:S01]  /*2960*/  BPT.TRAP 0x1 ;  /* 0x000000040000795c */ /* 0x000fe20000300000 */
.L_x_33:
[----:B------:R-:W-:-:S13]  /*2970*/  ISETP.NE.AND P0, PT, R13, RZ, PT ;  /* 0x000000ff0d00720c */ /* 0x000fda0003f05270 */
[----:B01----:R-:W-:-:S05]  /*2980*/  @P0 LEA R18, R17, UR12, 0x3 ;  /* 0x0000000c11120c11 */ /* 0x003fca000f8e18ff */
[----:B------:R-:W-:-:S05]  /*2990*/  @P0 VIADD R19, R18, 0x1c0 ;  /* 0x000001c012130836 */ /* 0x000fca0000000000 */
[----:B------:R-:W-:-:S04]  /*29a0*/  @P0 PRMT R19, R12, 0x654, R19 ;  /* 0x000006540c130816 */ /* 0x000fc80000000013 */
[----:B------:R0:W-:Y:S01]  /*29b0*/  @P0 SYNCS.ARRIVE.TRANS64.RED.A1T0 RZ, [R19+URZ], RZ ;  /* 0x000000ff13ff09a7 */ /* 0x0001e2000810043f */
[----:B------:R-:W-:-:S13]  /*29c0*/  ISETP.GT.U32.AND P0, PT, R7, 0x1, PT ;  /* 0x000000010700780c */ /* 0x000fda0003f04070 */
[----:B0-----:R-:W-:Y:S05]  /*29d0*/  @P0 BRA `(.L_x_34) ;  /* 0x0000000000040947 */ /* 0x001fea0003800000 */
[----:B------:R-:W-:Y:S01]  /*29e0*/  BPT.TRAP 0x1 ;  /* 0x000000040000795c */ /* 0x000fe20000300000 */
.L_x_34:
[----:B------:R-:W-:Y:S01]  /*29f0*/  UIADD3 UR19, UR19, 0x1, URZ ;  /* 0x0000000113137890 */ /* 0x000fe2000fffe03f */
[C---:B------:R-:W-:Y:S01]  /*2a00*/  ISETP.GT.AND P1, PT, R16.reuse, 0x1, PT ;  /* 0x000000011000780c */ /* 0x040fe20003f24270 */
[----:B------:R-:W-:Y:S02]  /*2a10*/  VIADD R17, R17, 0x1 ;  /* 0x0000000111117836 */ /* 0x000fe40000000000 */
[----:B------:R-:W-:Y:S01]  /*2a20*/  UISETP.NE.AND UP0, UPT, UR19, 0x38, UPT ;  /* 0x000000381300788c */ /* 0x000fe2000bf05270 */
[----:B------:R-:W-:Y:S02]  /*2a30*/  VIADD R16, R16, 0xffffffff ;  /* 0xffffffff10107836 */ /* 0x000fe40000000000 */
[C---:B------:R-:W-:Y:S01]  /*2a40*/  ISETP.NE.AND P0, PT, R17.reuse, 0x38, PT ;  /* 0x000000381100780c */ /* 0x040fe20003f05270 */
[----:B------:R-:W-:Y:S02]  /*2a50*/  USEL UR8, URZ, 0x1, UP0 ;  /* 0x000000013f087887 */ /* 0x000fe40008000000 */
[----:B------:R-:W-:Y:S01]  /*2a60*/  USEL UR19, UR19, URZ, UP0 ;  /* 0x0000003f13137287 */ /* 0x000fe20008000000 */
[----:B------:R-:W-:-:S03]  /*2a70*/  SEL R17, R17, RZ, P0 ;  /* 0x000000ff11117207 */ /* 0x000fc60000000000 */
[----:B------:R-:W-:Y:S01]  /*2a80*/  LOP3.LUT R88, R88, UR8, RZ, 0x3c, !PT ;  /* 0x0000000858587c12 */ /* 0x000fe2000f8e3cff */
[----:B------:R-:W-:Y:S01]  /*2a90*/  UMOV UR8, 0x1 ;  /* 0x0000000100087882 */ /* 0x000fe20000000000 */
[----:B------:R-:W-:Y:S06]  /*2aa0*/  @P1 BRA `(.L_x_35) ;  /* 0xfffffff800b81947 */ /* 0x000fec000383ffff */
.L_x_27:
[----:B------:R-:W-:Y:S01]  /*2ab0*/  UISETP.NE.AND UP0, UPT, UR6, URZ, UPT ;  /* 0x0000003f0600728c */ /* 0x000fe2000bf05270 */
[----:B01----:R-:W0:Y:S01]  /*2ac0*/  LDC R16, c[0x0][0x28c] ;  /* 0x0000a300ff107b82 */ /* 0x003e220000000800 */
[----:B------:R-:W-:Y:S02]  /*2ad0*/  IMAD.U32 R17, RZ, RZ, UR24 ;  /* 0x00000018ff117e24 */ /* 0x000fe4000f8e00ff */
[----:B------:R-:W-:-:S06]  /*2ae0*/  USEL UR6, URZ, 0x1, !UP0 ;  /* 0x000000013f067887 */ /* 0x000fcc000c000000 */
[----:B------:R-:W-:-:S13]  /*2af0*/  ISETP.NE.AND P0, PT, RZ, UR6, PT ;  /* 0x00000006ff007c0c */ /* 0x000fda000bf05270 */
[----:B------:R-:W-:Y:S05]  /*2b00*/  @!P0 BRA `(.L_x_36) ;  /* 0x0000000000848947 */ /* 0x000fea0003800000 */
[----:B------:R-:W-:Y:S02]  /*2b10*/  WARPGROUP.DEPBAR.LE gsb0, 0x0 ;  /* 0x00008000000079c5 */ /* 0x000fe40000010000 */
[----:B------:R-:W-:Y:S01]  /*2b20*/  FADD R85, R24, R85 ;  /* 0x0000005518557221 */ /* 0x000fe20000000000 */
        /* <DEDUP_REMOVED lines=30> */
[----:B------:R-:W-:-:S07]  /*2d10*/  FADD R22, R22, R55 ;  /* 0x0000003716167221 */ /* 0x000fce0000000000 */
.L_x_36:
[----:B0-----:R-:W-:Y:S01]  /*2d20*/  ISETP.GE.AND P0, PT, R16, 0x1, PT ;  /* 0x000000011000780c */ /* 0x001fe20003f06270 */
[----:B------:R0:W-:Y:S01]  /*2d30*/  SYNCS.ARRIVE.TRANS64.A1T0 RZ, [R17+UR23], RZ ;  /* 0x000000ff11ff79a7 */ /* 0x0001e20008100017 */
[----:B------:R-:W-:-:S11]  /*2d40*/  WARPGROUP.DEPBAR.LE gsb0, 0x0 ;  /* 0x00008000000079c5 */ /* 0x000fd60000010000 */
[----:B------:R-:W-:Y:S05]  /*2d50*/  @!P0 BRA `(.L_x_37) ;  /* 0x0000000000488947 */ /* 0x000fea0003800000 */
[----:B------:R-:W-:-:S13]  /*2d60*/  ISETP.NE.AND P0, PT, R86, 0x3, PT ;  /* 0x000000035600780c */ /* 0x000fda0003f05270 */
[----:B------:R-:W-:Y:S05]  /*2d70*/  @!P0 BRA `(.L_x_38) ;  /* 0x0000000000048947 */ /* 0x000fea0003800000 */
[----:B------:R-:W-:Y:S01]  /*2d80*/  BPT.TRAP 0x1 ;  /* 0x000000040000795c */ /* 0x000fe20000300000 */
.L_x_38:
[----:B------:R-:W-:-:S13]  /*2d90*/  ISETP.NE.AND P0, PT, R13, RZ, PT ;  /* 0x000000ff0d00720c */ /* 0x000fda0003f05270 */
[----:B------:R-:W-:-:S05]  /*2da0*/  VOTEU.ANY UP0, P0 ;  /* 0x00000000003f7886 */ /* 0x000fca0000000100 */
[----:B------:R-:W-:-:S06]  /*2db0*/  @UP0 UIADD3 UR6, UR14, UR5, URZ ;  /* 0x000000050e060290 */ /* 0x000fcc000fffe03f */
[----:B------:R-:W-:Y:S02]  /*2dc0*/  IMAD.U32 R16, RZ, RZ, UR6 ;  /* 0x00000006ff107e24 */ /* 0x000fe4000f8e00ff */
[----:B------:R-:W-:-:S03]  /*2dd0*/  IMAD.U32 R19, RZ, RZ, UR6 ;  /* 0x00000006ff137e24 */ /* 0x000fc6000f8e00ff */
[----:B------:R-:W-:-:S05]  /*2de0*/  @P0 SHF.R.U32.HI R16, RZ, 0x3, R16 ;  /* 0x00000003ff100819 */ /* 0x000fca0000011610 */
[----:B0-----:R-:W-:-:S04]  /*2df0*/  @P0 IMAD.WIDE.U32 R16, R16, 0x24924925, RZ ;  /* 0x2492492510100825 */ /* 0x001fc800078e00ff */
[----:B------:R-:W-:-:S05]  /*2e00*/  @P0 IMAD R16, R17, -0x38, R19 ;  /* 0xffffffc811100824 */ /* 0x000fca00078e0213 */
[----:B------:R-:W-:-:S05]  /*2e10*/  @P0 LEA R16, R16, UR12, 0x3 ;  /* 0x0000000c10100c11 */ /* 0x000fca000f8e18ff */
[----:B------:R-:W-:-:S05]  /*2e20*/  @P0 VIADD R17, R16, 0x1c0 ;  /* 0x000001c010110836 */ /* 0x000fca0000000000 */
[----:B------:R-:W-:-:S04]  /*2e30*/  @P0 PRMT R17, R12, 0x654, R17 ;  /* 0x000006540c110816 */ /* 0x000fc80000000011 */
[----:B------:R1:W-:Y:S01]  /*2e40*/  @P0 SYNCS.ARRIVE.TRANS64.RED.A1T0 RZ, [R17+URZ], RZ ;  /* 0x000000ff11ff09a7 */ /* 0x0003e2000810043f */
[----:B------:R-:W-:-:S13]  /*2e50*/  ISETP.GT.U32.AND P0, PT, R7, 0x1, PT ;  /* 0x000000010700780c */ /* 0x000fda0003f04070 */
[----:B-1----:R-:W-:Y:S05]  /*2e60*/  @P0 BRA `(.L_x_37) ;  /* 0x0000000000040947 */ /* 0x002fea0003800000 */
[----:B------:R-:W-:Y:S01]  /*2e70*/  BPT.TRAP 0x1 ;  /* 0x000000040000795c */ /* 0x000fe20000300000 */
.L_x_37:
[----:B------:R-:W-:Y:S01]  /*2e80*/  SHF.L.U32 R16, R87, 0x1f, RZ ;  /* 0x0000001f57107819 */ /* 0x000fe200000006ff */
[----:B------:R-:W-:Y:S01]  /*2e90*/  UIADD3 UR5, UR22, UR5, URZ ;  /* 0x0000000516057290 */ /* 0x000fe2000fffe03f */
[----:B------:R-:W1:Y:S01]  /*2ea0*/  LDC R31, c[0x0][0x288] ;  /* 0x0000a200ff1f7b82 */ /* 0x000e620000000800 */
[----:B------:R-:W-:Y:S01]  /*2eb0*/  UISETP.GE.U32.AND UP1, UPT, UR22, 0x38, UPT ;  /* 0x000000381600788c */ /* 0x000fe2000bf26070 */
[----:B------:R-:W-:Y:S01]  /*2ec0*/  IMAD.SHL.U32 R24, R20, 0x2, RZ ;  /* 0x0000000214187824 */ /* 0x000fe200078e00ff */
[----:B------:R-:W-:Y:S02]  /*2ed0*/  UISETP.GT.U32.AND UP0, UPT, UR5, 0x37, UPT ;  /* 0x000000370500788c */ /* 0x000fe4000bf04070 */
[----:B------:R-:W-:Y:S02]  /*2ee0*/  USHF.R.U32.HI UR6, URZ, 0x3, UR5 ;  /* 0x000000033f067899 */ /* 0x000fe40008011605 */
[----:B------:R-:W-:Y:S01]  /*2ef0*/  UISETP.LT.U32.AND UP0, UPT, UR22, 0x38, UP0 ;  /* 0x000000381600788c */ /* 0x000fe20008701070 */
[----:B------:R-:W4:Y:S01]  /*2f00*/  SYNCS.PHASECHK.TRANS64.TRYWAIT P0, [UR15+0x8], R16 ;  /* 0x00000810ff0075a7 */ /* 0x000f22000800014f */
[----:B------:R-:W-:Y:S01]  /*2f10*/  UIMAD.WIDE.U32 UR6, UR6, 0x24924925, URZ ;  /* 0x24924925060678a5 */ /* 0x000fe2000f8e003f */
[----:B------:R-:W-:Y:S01]  /*2f20*/  SHF.R.S32.HI R25, RZ, 0x1f, R24 ;  /* 0x0000001fff197819 */ /* 0x000fe20000011418 */
[----:B------:R-:W-:-:S02]  /*2f30*/  USEL UR8, URZ, 0x1, !UP0 ;  /* 0x000000013f087887 */ /* 0x000fc4000c000000 */
[----:B------:R-:W-:Y:S02]  /*2f40*/  UIMAD UR5, UR7, -0x38, UR5 ;  /* 0xffffffc8070578a4 */ /* 0x000fe4000f8e0205 */
[----:B------:R-:W-:-:S04]  /*2f50*/  ULOP3.LUT UR4, UR4, UR8, URZ, 0x3c, !UPT ;  /* 0x0000000804047292 */ /* 0x000fc8000f8e3c3f */
[----:B------:R-:W-:Y:S01]  /*2f60*/  @UP1 ULOP3.LUT UR4, UR4, 0x1, UR7, 0x78, !UPT ;  /* 0x0000000104041892 */ /* 0x000fe2000f8e7807 */
[----:B-1--4-:R-:W-:Y:S11]  /*2f70*/  @!P0 BRA `(.L_x_39) ;  /* 0x0000005c00648947 */ /* 0x012ff60003800000 */
.L_x_185:
[----:B------:R-:W-:Y:S01]  /*2f80*/  IMAD.SHL.U32 R33, R4, 0x40, RZ ;  /* 0x0000004004217824 */ /* 0x000fe200078e00ff */
[----:B------:R-:W-:Y:S01]  /*2f90*/  ULDC UR8, c[0x0][0x284] ;  /* 0x0000a10000087ab9 */ /* 0x000fe20000000800 */
[----:B------:R-:W-:Y:S01]  /*2fa0*/  IMAD.SHL.U32 R4, R6, 0x40, RZ ;  /* 0x0000004006047824 */ /* 0x000fe200078e00ff */
[----:B------:R-:W-:Y:S01]  /*2fb0*/  SHF.R.S32.HI R32, RZ, 0x1f, R5 ;  /* 0x0000001fff207819 */ /* 0x000fe20000011405 */
[----:B------:R-:W-:Y:S01]  /*2fc0*/  ULDC.64 UR6, c[0x0][0x5d0] ;  /* 0x0001740000067ab9 */ /* 0x000fe20000000a00 */
[----:B------:R-:W-:Y:S01]  /*2fd0*/  SHF.R.S32.HI R30, RZ, 0x1f, R33 ;  /* 0x0000001fff1e7819 */ /* 0x000fe20000011421 */
[----:B0-----:R-:W-:Y:S01]  /*2fe0*/  IMAD.WIDE.U32 R16, R5, UR6, R24 ;  /* 0x0000000605107c25 */ /* 0x001fe2000f8e0018 */
[----:B------:R-:W-:-:S03]  /*2ff0*/  ISETP.GE.AND P0, PT, R4, UR8, PT ;  /* 0x0000000804007c0c */ /* 0x000fc6000bf06270 */
[----:B------:R-:W-:Y:S01]  /*3000*/  IMAD R18, R32, UR6, RZ ;  /* 0x0000000620127c24 */ /* 0x000fe2000f8e02ff */
[C---:B------:R-:W-:Y:S02]  /*3010*/  ISETP.GE.OR P0, PT, R33.reuse, R31, P0 ;  /* 0x0000001f2100720c */ /* 0x040fe40000706670 */
[----:B------:R-:W-:Y:S01]  /*3020*/  IADD3 R16, P1, R33, R16, RZ ;  /* 0x0000001021107210 */ /* 0x000fe20007f3e0ff */
[----:B------:R-:W-:-:S05]  /*3030*/  IMAD R19, R5, UR7, R18 ;  /* 0x0000000705137c24 */ /* 0x000fca000f8e0212 */
[----:B------:R-:W-:-:S05]  /*3040*/  IADD3.X R17, R30, R17, R19, P1, !PT ;  /* 0x000000111e117210 */ /* 0x000fca0000ffe413 */
[----:B------:R-:W-:Y:S05]  /*3050*/  @P0 BRA `(.L_x_40) ;  /* 0x0000002400a80947 */ /* 0x000fea0003800000 */
[----:B------:R-:W0:Y:S01]  /*3060*/  LDC.64 R26, c[0x0][0x5c8] ;  /* 0x00017200ff1a7b82 */ /* 0x000e220000000a00 */
[----:B------:R-:W-:Y:S01]  /*3070*/  IMAD.WIDE R28, R6, 0x40, R10 ;  /* 0x00000040061c7825 */ /* 0x000fe200078e020a */
[----:B------:R-:W-:Y:S01]  /*3080*/  ULDC.64 UR6, c[0x0][0x5c0] ;  /* 0x0001700000067ab9 */ /* 0x000fe20000000a00 */
[----:B------:R-:W-:Y:S02]  /*3090*/  BSSY B0, `(.L_x_40) ;  /* 0x0000266000007945 */ /* 0x000fe40003800000 */
[-C--:B0-----:R-:W-:Y:S02]  /*30a0*/  IMAD R6, R29, R26.reuse, RZ ;  /* 0x0000001a1d067224 */ /* 0x081fe400078e02ff */
[----:B------:R-:W-:-:S04]  /*30b0*/  IMAD.WIDE.U32 R16, R28, R26, R16 ;  /* 0x0000001a1c107225 */ /* 0x000fc800078e0010 */
[----:B------:R-:W-:Y:S01]  /*30c0*/  IMAD R19, R28, R27, R6 ;  /* 0x0000001b1c137224 */ /* 0x000fe200078e0206 */
[----:B------:R-:W-:Y:S02]  /*30d0*/  LEA R18, P0, R26, R16, 0x3 ;  /* 0x000000101a127211 */ /* 0x000fe400078018ff */
[----:B------:R-:W-:Y:S01]  /*30e0*/  IADD3 R16, P1, R16, UR6, RZ ;  /* 0x0000000610107c10 */ /* 0x000fe2000ff3e0ff */
[----:B------:R-:W-:Y:S01]  /*30f0*/  IMAD.IADD R19, R17, 0x1, R19 ;  /* 0x0000000111137824 */ /* 0x000fe200078e0213 */
[----:B------:R-:W-:-:S04]  /*3100*/  IADD3 R18, P2, R18, UR6, RZ ;  /* 0x0000000612127c10 */ /* 0x000fc8000ff5e0ff */
[----:B------:R-:W-:Y:S01]  /*3110*/  LEA.HI.X R6, R26, R19, R27, 0x3, P0 ;  /* 0x000000131a067211 */ /* 0x000fe200000f1c1b */
[----:B------:R-:W-:Y:S01]  /*3120*/  IMAD R26, R20, -0x2, R31 ;  /* 0xfffffffe141a7824 */ /* 0x000fe200078e021f */
[----:B---3-5:R-:W-:Y:S02]  /*3130*/  FSETP.NEU.AND P0, PT, R15, RZ, PT ;  /* 0x000000ff0f00720b */ /* 0x028fe40003f0d000 */
[----:B------:R-:W-:Y:S01]  /*3140*/  IADD3.X R17, R19, UR7, RZ, P1, !PT ;  /* 0x0000000713117c10 */ /* 0x000fe20008ffe4ff */
[----:B------:R-:W-:Y:S01]  /*3150*/  IMAD.IADD R26, R26, 0x1, -R33 ;  /* 0x000000011a1a7824 */ /* 0x000fe200078e0a21 */
[----:B------:R-:W-:Y:S01]  /*3160*/  IADD3.X R19, R6, UR7, RZ, P2, !PT ;  /* 0x0000000706137c10 */ /* 0x000fe200097fe4ff */
[----:B------:R-:W-:-:S08]  /*3170*/  IMAD.IADD R6, R21, 0x1, -R4 ;  /* 0x0000000115067824 */ /* 0x000fd000078e0a04 */
[----:B------:R-:W-:Y:S05]  /*3180*/  @!P0 BRA `(.L_x_41) ;  /* 0x0000001c00188947 */ /* 0x000fea0003800000 */
[----:B------:R-:W-:Y:S01]  /*3190*/  ULDC.64 UR6, c[0x0][0x5b8] ;  /* 0x00016e0000067ab9 */ /* 0x000fe20000000a00 */
[----:B------:R-:W-:Y:S01]  /*31a0*/  ULDC.64 UR8, c[0x0][0x5a8] ;  /* 0x00016a0000087ab9 */ /* 0x000fe20000000a00 */
[----:B------:R-:W-:Y:S01]  /*31b0*/  IMAD.WIDE.U32 R24, R5, UR6, R24 ;  /* 0x0000000605187c25 */ /* 0x000fe2000f8e0018 */
[----:B------:R-:W-:Y:S03]  /*31c0*/  BSSY B1, `(.L_x_42) ;  /* 0x0000010000017945 */ /* 0x000fe60003800000 */
[----:B------:R-:W-:Y:S01]  /*31d0*/  IMAD R4, R32, UR6, RZ ;  /* 0x0000000620047c24 */ /* 0x000fe2000f8e02ff */
[----:B------:R-:W-:-:S03]  /*31e0*/  IADD3 R24, P0, R33, R24, RZ ;  /* 0x0000001821187210 */ /* 0x000fc60007f1e0ff */
[----:B------:R-:W-:Y:S01]  /*31f0*/  IMAD R5, R5, UR7, R4 ;  /* 0x0000000705057c24 */ /* 0x000fe2000f8e0204 */
[----:B------:R-:W-:Y:S02]  /*3200*/  ULDC.64 UR6, c[0x0][0x5b0] ;  /* 0x00016c0000067ab9 */ /* 0x000fe40000000a00 */
[----:B------:R-:W-:Y:S02]  /*3210*/  IMAD R27, R29, UR6, RZ ;  /* 0x000000061d1b7c24 */ /* 0x000fe4000f8e02ff */
[----:B------:R-:W-:Y:S02]  /*3220*/  IADD3.X R25, R30, R25, R5, P0, !PT ;  /* 0x000000191e197210 */ /* 0x000fe400007fe405 */
[----:B------:R-:W-:Y:S01]  /*3230*/  ISETP.GE.AND P0, PT, R26, 0x1, PT ;  /* 0x000000011a00780c */ /* 0x000fe20003f06270 */
[C---:B------:R-:W-:Y:S02]  /*3240*/  IMAD R27, R28.reuse, UR7, R27 ;  /* 0x000000071c1b7c24 */ /* 0x040fe4000f8e021b */
[----:B------:R-:W-:Y:S01]  /*3250*/  IMAD.WIDE.U32 R4, R28, UR6, R24 ;  /* 0x000000061c047c25 */ /* 0x000fe2000f8e0018 */
[----:B------:R-:W-:-:S02]  /*3260*/  ISETP.LT.OR P3, PT, R6, 0x1, !P0 ;  /* 0x000000010600780c */ /* 0x000fc40004761670 */
[----:B------:R-:W-:-:S04]  /*3270*/  IADD3 R4, P1, R4, UR8, RZ ;  /* 0x0000000804047c10 */ /* 0x000fc8000ff3e0ff */
[--C-:B------:R-:W-:Y:S02]  /*3280*/  IADD3.X R5, R5, UR9, R27.reuse, P1, !PT ;  /* 0x0000000905057c10 */ /* 0x100fe40008ffe41b */
[----:B------:R-:W-:-:S05]  /*3290*/  PRMT R27, RZ, 0x7610, R27 ;  /* 0x00007610ff1b7816 */ /* 0x000fca000000001b */
[----:B------:R-:W-:Y:S05]  /*32a0*/  @P3 BRA `(.L_x_43) ;  /* 0x0000000000043947 */ /* 0x000fea0003800000 */
[----:B------:R0:W5:Y:S02]  /*32b0*/  LDG.E.U8 R27, desc[UR20][R4.64] ;  /* 0x00000014041b7981 */ /* 0x000164000c1e1100 */
.L_x_43:
[----:B------:R-:W-:Y:S05]  /*32c0*/  BSYNC B1 ;  /* 0x0000000000017941 */ /* 0x000fea0003800000 */
.L_x_42:
[----:B-----5:R-:W-:Y:S01]  /*32d0*/  LOP3.LUT R27, R27, 0xff, RZ, 0xc0, !PT ;  /* 0x000000ff1b1b7812 */ /* 0x020fe200078ec0ff */
[----:B------:R-:W-:Y:S01]  /*32e0*/  BSSY B1, `(.L_x_44) ;  /* 0x000000c000017945 */ /* 0x000fe20003800000 */
[----:B------:R-:W-:Y:S02]  /*32f0*/  ISETP.GE.AND P1, PT, R26, 0x2, PT ;  /* 0x000000021a00780c */ /* 0x000fe40003f26270 */
[----:B------:R-:W-:Y:S02]  /*3300*/  F2FP.F16.E4M3.UNPACK_B R27, R27 ;  /* 0x0000001bff1b723e */ /* 0x000fe400020006ff */
[----:B------:R-:W-:-:S03]  /*3310*/  ISETP.LT.OR P2, PT, R6, 0x1, !P1 ;  /* 0x000000010600780c */ /* 0x000fc60004f41670 */
[----:B------:R-:W-:Y:S01]  /*3320*/  HADD2.F32 R30, -RZ, R27.H0_H0 ;  /* 0x2000001bff1e7230 */ /* 0x000fe20000004100 */
[----:B------:R-:W-:-:S04]  /*3330*/  PRMT R27, RZ, 0x7610, R27 ;  /* 0x00007610ff1b7816 */ /* 0x000fc8000000001b */
[----:B------:R-:W-:-:S04]  /*3340*/  FMUL R30, R30, R15 ;  /* 0x0000000f1e1e7220 */ /* 0x000fc80000400000 */
[----:B--2---:R-:W-:-:S05]  /*3350*/  FFMA R30, R85, R14, R30 ;  /* 0x0000000e551e7223 */ /* 0x004fca000000001e */
[----:B------:R-:W-:-:S05]  /*3360*/  F2FP.SATFINITE.E4M3.F32.PACK_AB_MERGE_C R31, RZ, R30, RZ ;  /* 0x0000001eff1f723e */ /* 0x000fca00048070ff */
[----:B------:R1:W-:Y:S01]  /*3370*/  @!P3 STG.E.U8 desc[UR20][R16.64], R31 ;  /* 0x0000001f1000b986 */ /* 0x0003e2000c101114 */
[----:B------:R-:W-:Y:S05]  /*3380*/  @P2 BRA `(.L_x_45) ;  /* 0x0000000000042947 */ /* 0x000fea0003800000 */
[----:B------:R2:W5:Y:S02]  /*3390*/  LDG.E.U8 R27, desc[UR20][R4.64+0x1] ;  /* 0x00000114041b7981 */ /* 0x000564000c1e1100 */
.L_x_45:
[----:B------:R-:W-:Y:S05]  /*33a0*/  BSYNC B1 ;  /* 0x0000000000017941 */ /* 0x000fea0003800000 */
.L_x_44:
[----:B-----5:R-:W-:Y:S01]  /*33b0*/  LOP3.LUT R27, R27, 0xff, RZ, 0xc0, !PT ;  /* 0x000000ff1b1b7812 */ /* 0x020fe200078ec0ff */
[----:B------:R-:W-:Y:S01]  /*33c0*/  BSSY B1, `(.L_x_46) ;  /* 0x0000012000017945 */ /* 0x000fe20003800000 */
[----:B-1----:R-:W-:Y:S02]  /*33d0*/  IADD3 R31, P3, R28, 0x8, RZ ;  /* 0x000000081c1f7810 */ /* 0x002fe40007f7e0ff */
[----:B------:R-:W-:Y:S02]  /*33e0*/  F2FP.F16.E4M3.UNPACK_B R27, R27 ;  /* 0x0000001bff1b723e */ /* 0x000fe400020006ff */
[----:B------:R-:W-:Y:S01]  /*33f0*/  ISETP.LT.OR P0, PT, R6, 0x9, !P0 ;  /* 0x000000090600780c */ /* 0x000fe20004701670 */
[----:B------:R-:W-:Y:S02]  /*3400*/  IMAD.X R29, RZ, RZ, R29, P3 ;  /* 0x000000ffff1d7224 */ /* 0x000fe400018e061d */
[----:B------:R-:W-:Y:S02]  /*3410*/  HADD2.F32 R28, -RZ, R27.H0_H0 ;  /* 0x2000001bff1c7230 */ /* 0x000fe40000004100 */
[----:B------:R-:W-:-:S04]  /*3420*/  IMAD.WIDE.U32 R24, R31, UR6, R24 ;  /* 0x000000061f187c25 */ /* 0x000fc8000f8e0018 */
[----:B------:R-:W-:Y:S01]  /*3430*/  FMUL R27, R28, R15 ;  /* 0x0000000f1c1b7220 */ /* 0x000fe20000400000 */
[----:B------:R-:W-:Y:S01]  /*3440*/  IMAD R28, R29, UR6, RZ ;  /* 0x000000061d1c7c24 */ /* 0x000fe2000f8e02ff */
[----:B------:R-:W-:Y:S02]  /*3450*/  IADD3 R24, P3, R24, UR8, RZ ;  /* 0x0000000818187c10 */ /* 0x000fe4000ff7e0ff */
[----:B------:R-:W-:Y:S01]  /*3460*/  FFMA R27, R84, R14, R27 ;  /* 0x0000000e541b7223 */ /* 0x000fe2000000001b */
[----:B------:R-:W-:-:S04]  /*3470*/  IMAD R31, R31, UR7, R28 ;  /* 0x000000071f1f7c24 */ /* 0x000fc8000f8e021c */
[----:B------:R-:W-:Y:S02]  /*3480*/  F2FP.SATFINITE.E4M3.F32.PACK_AB_MERGE_C R29, RZ, R27, RZ ;  /* 0x0000001bff1d723e */ /* 0x000fe400048070ff */
[----:B------:R-:W-:Y:S02]  /*3490*/  IADD3.X R25, R25, UR9, R31, P3, !PT ;  /* 0x0000000919197c10 */ /* 0x000fe40009ffe41f */
[----:B------:R-:W-:Y:S01]  /*34a0*/  PRMT R27, RZ, 0x7610, R27 ;  /* 0x00007610ff1b7816 */ /* 0x000fe2000000001b */
[----:B------:R1:W-:Y:S01]  /*34b0*/  @!P2 STG.E.U8 desc[UR20][R16.64+0x1], R29 ;  /* 0x0000011d1000a986 */ /* 0x0003e2000c101114 */
[----:B------:R-:W-:Y:S05]  /*34c0*/  @P0 BRA `(.L_x_47) ;  /* 0x0000000000040947 */ /* 0x000fea0003800000 */
[----:B------:R3:W5:Y:S02]  /*34d0*/  LDG.E.U8 R27, desc[UR20][R24.64] ;  /* 0x00000014181b7981 */ /* 0x000764000c1e1100 */
.L_x_47:
[----:B------:R-:W-:Y:S05]  /*34e0*/  BSYNC B1 ;  /* 0x0000000000017941 */ /* 0x000fea0003800000 */
.L_x_46:
[----:B-----5:R-:W-:Y:S01]  /*34f0*/  LOP3.LUT R27, R27, 0xff, RZ, 0xc0, !PT ;  /* 0x000000ff1b1b7812 */ /* 0x020fe200078ec0ff */
[----:B------:R-:W-:Y:S01]  /*3500*/  BSSY B1, `(.L_x_48) ;  /* 0x000000b000017945 */ /* 0x000fe20003800000 */
[----:B------:R-:W-:Y:S02]  /*3510*/  ISETP.LT.OR P1, PT, R6, 0x9, !P1 ;  /* 0x000000090600780c */ /* 0x000fe40004f21670 */
[----:B------:R-:W-:-:S05]  /*3520*/  F2FP.F16.E4M3.UNPACK_B R27, R27 ;  /* 0x0000001bff1b723e */ /* 0x000fca00020006ff */
[----:B------:R-:W-:Y:S01]  /*3530*/  HADD2.F32 R28, -RZ, R27.H0_H0 ;  /* 0x2000001bff1c7230 */ /* 0x000fe20000004100 */
[----:B------:R-:W-:-:S04]  /*3540*/  PRMT R27, RZ, 0x7610, R27 ;  /* 0x00007610ff1b7816 */ /* 0x000fc8000000001b */
[----:B------:R-:W-:-:S04]  /*3550*/  FMUL R28, R28, R15 ;  /* 0x0000000f1c1c7220 */ /* 0x000fc80000400000 */
[----:B------:R-:W-:-:S05]  /*3560*/  FFMA R28, R83, R14, R28 ;  /* 0x0000000e531c7223 */ /* 0x000fca000000001c */
[----:B-1----:R-:W-:-:S05]  /*3570*/  F2FP.SATFINITE.E4M3.F32.PACK_AB_MERGE_C R29, RZ, R28, RZ ;  /* 0x0000001cff1d723e */ /* 0x002fca00048070ff */
[----:B------:R1:W-:Y:S01]  /*3580*/  @!P0 STG.E.U8 desc[UR20][R18.64], R29 ;  /* 0x0000001d12008986 */ /* 0x0003e2000c101114 */
[----:B------:R-:W-:Y:S05]  /*3590*/  @P1 BRA `(.L_x_49) ;  /* 0x0000000000041947 */ /* 0x000fea0003800000 */
[----:B------:R4:W5:Y:S02]  /*35a0*/  LDG.E.U8 R27, desc[UR20][R24.64+0x1] ;  /* 0x00000114181b7981 */ /* 0x000964000c1e1100 */
.L_x_49:
[----:B------:R-:W-:Y:S05]  /*35b0*/  BSYNC B1 ;  /* 0x0000000000017941 */ /* 0x000fea0003800000 */
.L_x_48:
[----:B-----5:R-:W-:Y:S01]  /*35c0*/  LOP3.LUT R27, R27, 0xff, RZ, 0xc0, !PT ;  /* 0x000000ff1b1b7812 */ /* 0x020fe200078ec0ff */
[----:B------:R-:W-:Y:S01]  /*35d0*/  BSSY B1, `(.L_x_50) ;  /* 0x000000c000017945 */ /* 0x000fe20003800000 */
[----:B------:R-:W-:Y:S02]  /*35e0*/  ISETP.GE.AND P0, PT, R26, 0x9, PT ;  /* 0x000000091a00780c */ /* 0x000fe40003f06270 */
[----:B------:R-:W-:Y:S02]  /*35f0*/  F2FP.F16.E4M3.UNPACK_B R27, R27 ;  /* 0x0000001bff1b723e */ /* 0x000fe400020006ff */
[----:B------:R-:W-:-:S03]  /*3600*/  ISETP.LT.OR P2, PT, R6, 0x1, !P0 ;  /* 0x000000010600780c */ /* 0x000fc60004741670 */
[----:B------:R-:W-:-:S05]  /*3610*/  HADD2.F32 R28, -RZ, R27.H0_H0 ;  /* 0x2000001bff1c7230 */ /* 0x000fca0000004100 */
[----:B------:R-:W-:-:S04]  /*3620*/  FMUL R27, R28, R15 ;  /* 0x0000000f1c1b7220 */ /* 0x000fc80000400000 */
[----:B------:R-:W-:-:S05]  /*3630*/  FFMA R27, R82, R14, R27 ;  /* 0x0000000e521b7223 */ /* 0x000fca000000001b */
[----:B-1----:R-:W-:Y:S02]  /*3640*/  F2FP.SATFINITE.E4M3.F32.PACK_AB_MERGE_C R29, RZ, R27, RZ ;  /* 0x0000001bff1d723e */ /* 0x002fe400048070ff */
[----:B------:R-:W-:-:S03]  /*3650*/  PRMT R27, RZ, 0x7610, R27 ;  /* 0x00007610ff1b7816 */ /* 0x000fc6000000001b */
[----:B------:R1:W-:Y:S01]  /*3660*/  @!P1 STG.E.U8 desc[UR20][R18.64+0x1], R29 ;  /* 0x0000011d12009986 */ /* 0x0003e2000c101114 */
[----:B------:R-:W-:Y:S05]  /*3670*/  @P2 BRA `(.L_x_51) ;  /* 0x0000000000042947 */ /* 0x000fea0003800000 */
[----:B------:R0:W5:Y:S02]  /*3680*/  LDG.E.U8 R27, desc[UR20][R4.64+0x8] ;  /* 0x00000814041b7981 */ /* 0x000164000c1e1100 */
.L_x_51:
[----:B------:R-:W-:Y:S05]  /*3690*/  BSYNC B1 ;  /* 0x0000000000017941 */ /* 0x000fea0003800000 */
.L_x_50:
        /* <DEDUP_REMOVED lines=13> */
.L_x_53:
[----:B------:R-:W-:Y:S05]  /*3770*/  BSYNC B1 ;  /* 0x0000000000017941 */ /* 0x000fea0003800000 */
.L_x_52:
[----:B-----5:R-:W-:Y:S01]  /*3780*/  LOP3.LUT R27, R27, 0xff, RZ, 0xc0, !PT ;  /* 0x000000ff1b1b7812 */ /* 0x020fe200078ec0ff */
[----:B------:R-:W-:Y:S01]  /*3790*/  BSSY B1, `(.L_x_54) ;  /* 0x000000b000017945 */ /* 0x000fe20003800000 */
[----:B------:R-:W-:Y:S02]  /*37a0*/  ISETP.LT.OR P0, PT, R6, 0x9, !P0 ;  /* 0x000000090600780c */ /* 0x000fe40004701670 */
[----:B------:R-:W-:-:S05]  /*37b0*/  F2FP.F16.E4M3.UNPACK_B R27, R27 ;  /* 0x0000001bff1b723e */ /* 0x000fca00020006ff */
        /* <DEDUP_REMOVED lines=8> */
.L_x_55:
[----:B------:R-:W-:Y:S05]  /*3840*/  BSYNC B1 ;  /* 0x0000000000017941 */ /* 0x000fea0003800000 */
.L_x_54:
        /* <DEDUP_REMOVED lines=12> */
.L_x_57:
[----:B------:R-:W-:Y:S05]  /*3910*/  BSYNC B1 ;  /* 0x0000000000017941 */ /* 0x000fea0003800000 */
.L_x_56:
        /* <DEDUP_REMOVED lines=13> */
.L_x_59:
[----:B------:R-:W-:Y:S05]  /*39f0*/  BSYNC B1 ;  /* 0x0000000000017941 */ /* 0x000fea0003800000 */
.L_x_58:
        /* <DEDUP_REMOVED lines=13> */
.L_x_61:
[----:B------:R-:W-:Y:S05]  /*3ad0*/  BSYNC B1 ;  /* 0x0000000000017941 */ /* 0x000fea0003800000 */
.L_x_60:
        /* <DEDUP_REMOVED lines=12> */
.L_x_63:
[----:B------:R-:W-:Y:S05]  /*3ba0*/  BSYNC B1 ;  /* 0x0000000000017941 */ /* 0x000fea0003800000 */
.L_x_62:
        /* <DEDUP_REMOVED lines=12> */
.L_x_65:
[----:B------:R-:W-:Y:S05]  /*3c70*/  BSYNC B1 ;  /* 0x0000000000017941 */ /* 0x000fea0003800000 */
.L_x_64:
        /* <DEDUP_REMOVED lines=13> */
.L_x_67:
[----:B------:R-:W-:Y:S05]  /*3d50*/  BSYNC B1 ;  /* 0x0000000000017941 */ /* 0x000fea0003800000 */
.L_x_66:
        /* <DEDUP_REMOVED lines=13> */
.L_x_69:
[----:B------:R-:W-:Y:S05]  /*3e30*/  BSYNC B1 ;  /* 0x0000000000017941 */ /* 0x000fea0003800000 */
.L_x_68:
        /* <DEDUP_REMOVED lines=12> */
.L_x_71:
[----:B------:R-:W-:Y:S05]  /*3f00*/  BSYNC B1 ;  /* 0x0000000000017941 */ /* 0x000fea0003800000 */
.L_x_70:
        /* <DEDUP_REMOVED lines=12> */
.L_x_73:
[----:B------:R-:W-:Y:S05]  /*3fd0*/  BSYNC B1 ;  /* 0x0000000000017941 */ /* 0x000fea0003800000 */
.L_x_72:
        /* <DEDUP_REMOVED lines=13> */
.L_x_75:
[----:B------:R-:W-:Y:S05]  /*40b0*/  BSYNC B1 ;  /* 0x0000000000017941 */ /* 0x000fea0003800000 */
.L_x_74:
        /* <DEDUP_REMOVED lines=13> */
.L_x_77:
[----:B------:R-:W-:Y:S05]  /*4190*/  BSYNC B1 ;  /* 0x0000000000017941 */ /* 0x000fea0003800000 */
.L_x_76:
        /* <DEDUP_REMOVED lines=12> */
.L_x_79:
[----:B------:R-:W-:Y:S05]  /*4260*/  BSYNC B1 ;  /* 0x0000000000017941 */ /* 0x000fea0003800000 */
.L_x_78:
        /* <DEDUP_REMOVED lines=12> */
.L_x_81:
[----:B------:R-:W-:Y:S05]  /*4330*/  BSYNC B1 ;  /* 0x0000000000017941 */ /* 0x000fea0003800000 */
.L_x_80:
        /* <DEDUP_REMOVED lines=13> */
.L_x_83:
[----:B------:R-:W-:Y:S05]  /*4410*/  BSYNC B1 ;  /* 0x0000000000017941 */ /* 0x000fea0003800000 */
.L_x_82:
        /* <DEDUP_REMOVED lines=13> */
.L_x_85:
[----:B------:R-:W-:Y:S05]  /*44f0*/  BSYNC B1 ;  /* 0x0000000000017941 */ /* 0x000fea0003800000 */
.L_x_84:
        /* <DEDUP_REMOVED lines=12> */
.L_x_87:
[----:B------:R-:W-:Y:S05]  /*45c0*/  BSYNC B1 ;  /* 0x0000000000017941 */ /* 0x000fea0003800000 */
.L_x_86:
        /* <DEDUP_REMOVED lines=12> */
.L_x_89:
[----:B------:R-:W-:Y:S05]  /*4690*/  BSYNC B1 ;  /* 0x0000000000017941 */ /* 0x000fea0003800000 */
.L_x_88:
        /* <DEDUP_REMOVED lines=13> */
.L_x_91:
[----:B------:R-:W-:Y:S05]  /*4770*/  BSYNC B1 ;  /* 0x0000000000017941 */ /* 0x000fea0003800000 */
.L_x_90:
        /* <DEDUP_REMOVED lines=13> */
.L_x_93:
[----:B------:R-:W-:Y:S05]  /*4850*/  BSYNC B1 ;  /* 0x0000000000017941 */ /* 0x000fea0003800000 */
.L_x_92:
        /* <DEDUP_REMOVED lines=12> */
.L_x_95:
[----:B------:R-:W-:Y:S05]  /*4920*/  BSYNC B1 ;  /* 0x0000000000017941 */ /* 0x000fea0003800000 */
.L_x_94:
        /* <DEDUP_REMOVED lines=12> */
.L_x_97:
[----:B------:R-:W-:Y:S05]  /*49f0*/  BSYNC B1 ;  /* 0x0000000000017941 */ /* 0x000fea0003800000 */
.L_x_96:
        /* <DEDUP_REMOVED lines=13> */
.L_x_99:
[----:B------:R-:W-:Y:S05]  /*4ad0*/  BSYNC B1 ;  /* 0x0000000000017941 */ /* 0x000fea0003800000 */
.L_x_98:
[----:B-----5:R-:W-:Y:S01]  /*4ae0*/  LOP3.LUT R27, R27, 0xff, RZ, 0xc0, !PT ;  /* 0x000000ff1b1b7812 */ /* 0x020fe200078ec0ff */
[----:B------:R-:W-:Y:S01]  /*4af0*/  BSSY B1, `(.L_x_100) ;  /* 0x000000c000017945 */ /* 0x000fe20003800000 */
[----:B------:R-:W-:Y:S02]  /*4b00*/  ISETP.GE.AND P1, PT, R26, 0x3a, PT ;  /* 0x0000003a1a00780c */ /* 0x000fe40003f26270 */
[----:B------:R-:W-:Y:S02]  /*4b10*/  F2FP.F16.E4M3.UNPACK_B R27, R27 ;  /* 0x0000001bff1b723e */ /* 0x000fe400020006ff */
[----:B------:R-:W-:Y:S02]  /*4b20*/  ISETP.LT.OR P3, PT, R6, 0x1, !P1 ;  /* 0x000000010600780c */ /* 0x000fe40004f61670 */
[----:B------:R-:W-:Y:S01]  /*4b30*/  PRMT R26, RZ, 0x7610, R26 ;  /* 0x00007610ff1a7816 */ /* 0x000fe2000000001a */
[----:B------:R-:W-:-:S05]  /*4b40*/  HADD2.F32 R28, -RZ, R27.H0_H0 ;  /* 0x2000001bff1c7230 */ /* 0x000fca0000004100 */
[----:B------:R-:W-:-:S04]  /*4b50*/  FMUL R28, R28, R15 ;  /* 0x0000000f1c1c7220 */ /* 0x000fc80000400000 */
[----:B------:R-:W-:-:S05]  /*4b60*/  FFMA R28, R57, R14, R28 ;  /* 0x0000000e391c7223 */ /* 0x000fca000000001c */
[----:B------:R-:W-:-:S05]  /*4b70*/  F2FP.SATFINITE.E4M3.F32.PACK_AB_MERGE_C R27, RZ, R28, RZ ;  /* 0x0000001cff1b723e */ /* 0x000fca00048070ff */
[----:B------:R0:W-:Y:S01]  /*4b80*/  @!P2 STG.E.U8 desc[UR20][R16.64+0x38], R27 ;  /* 0x0000381b1000a986 */ /* 0x0001e2000c101114 */
[----:B------:R-:W-:Y:S05]  /*4b90*/  @P3 BRA `(.L_x_101) ;  /* 0x0000000000043947 */ /* 0x000fea0003800000 */
[----:B------:R0:W5:Y:S02]  /*4ba0*/  LDG.E.U8 R26, desc[UR20][R4.64+0x39] ;  /* 0x00003914041a7981 */ /* 0x000164000c1e1100 */
.L_x_101:
[----:B------:R-:W-:Y:S05]  /*4bb0*/  BSYNC B1 ;  /* 0x0000000000017941 */ /* 0x000fea0003800000 */
.L_x_100:
[----:B-----5:R-:W-:Y:S01]  /*4bc0*/  LOP3.LUT R26, R26, 0xff, RZ, 0xc0, !PT ;  /* 0x000000ff1a1a7812 */ /* 0x020fe200078ec0ff */
[----:B------:R-:W-:Y:S01]  /*4bd0*/  BSSY B1, `(.L_x_102) ;  /* 0x000000b000017945 */ /* 0x000fe20003800000 */
[----:B------:R-:W-:Y:S02]  /*4be0*/  ISETP.LT.OR P0, PT, R6, 0x9, !P0 ;  /* 0x000000090600780c */ /* 0x000fe40004701670 */
[----:B------:R-:W-:Y:S02]  /*4bf0*/  F2FP.F16.E4M3.UNPACK_B R26, R26 ;  /* 0x0000001aff1a723e */ /* 0x000fe400020006ff */
[----:B0-2---:R-:W-:-:S03]  /*4c00*/  PRMT R4, RZ, 0x7610, R4 ;  /* 0x00007610ff047816 */ /* 0x005fc60000000004 */
[----:B------:R-:W-:-:S05]  /*4c10*/  HADD2.F32 R26, -RZ, R26.H0_H0 ;  /* 0x2000001aff1a7230 */ /* 0x000fca0000004100 */
[----:B------:R-:W-:-:S04]  /*4c20*/  FMUL R5, R26, R15 ;  /* 0x0000000f1a057220 */ /* 0x000fc80000400000 */
[----:B------:R-:W-:-:S05]  /*4c30*/  FFMA R5, R56, R14, R5 ;  /* 0x0000000e38057223 */ /* 0x000fca0000000005 */
[----:B------:R-:W-:-:S05]  /*4c40*/  F2FP.SATFINITE.E4M3.F32.PACK_AB_MERGE_C R5, RZ, R5, RZ ;  /* 0x00000005ff05723e */ /* 0x000fca00048070ff */
[----:B------:R0:W-:Y:S01]  /*4c50*/  @!P3 STG.E.U8 desc[UR20][R16.64+0x39], R5 ;  /* 0x000039051000b986 */ /* 0x0001e2000c101114 */
[----:B------:R-:W-:Y:S05]  /*4c60*/  @P0 BRA `(.L_x_103) ;  /* 0x0000000000040947 */ /* 0x000fea0003800000 */
[----:B------:R2:W5:Y:S02]  /*4c70*/  LDG.E.U8 R4, desc[UR20][R24.64+0x38] ;  /* 0x0000381418047981 */ /* 0x000564000c1e1100 */
.L_x_103:
[----:B------:R-:W-:Y:S05]  /*4c80*/  BSYNC B1 ;  /* 0x0000000000017941 */ /* 0x000fea0003800000 */
.L_x_102:
[----:B-----5:R-:W-:Y:S01]  /*4c90*/  LOP3.LUT R4, R4, 0xff, RZ, 0xc0, !PT ;  /* 0x000000ff04047812 */ /* 0x020fe200078ec0ff */
[----:B------:R-:W-:Y:S01]  /*4ca0*/  BSSY B1, `(.L_x_104) ;  /* 0x000000b000017945 */ /* 0x000fe20003800000 */
[----:B------:R-:W-:Y:S02]  /*4cb0*/  ISETP.LT.OR P1, PT, R6, 0x9, !P1 ;  /* 0x000000090600780c */ /* 0x000fe40004f21670 */
[----:B------:R-:W-:-:S05]  /*4cc0*/  F2FP.F16.E4M3.UNPACK_B R4, R4 ;  /* 0x00000004ff04723e */ /* 0x000fca00020006ff */
[----:B------:R-:W-:-:S05]  /*4cd0*/  HADD2.F32 R4, -RZ, R4.H0_H0 ;  /* 0x20000004ff047230 */ /* 0x000fca0000004100 */
[----:B------:R-:W-:-:S04]  /*4ce0*/  FMUL R4, R4, R15 ;  /* 0x0000000f04047220 */ /* 0x000fc80000400000 */
[----:B------:R-:W-:-:S05]  /*4cf0*/  FFMA R4, R23, R14, R4 ;  /* 0x0000000e17047223 */ /* 0x000fca0000000004 */
[----:B0-----:R-:W-:Y:S02]  /*4d00*/  F2FP.SATFINITE.E4M3.F32.PACK_AB_MERGE_C R5, RZ, R4, RZ ;  /* 0x00000004ff05723e */ /* 0x001fe400048070ff */
[----:B------:R-:W-:-:S03]  /*4d10*/  PRMT R4, RZ, 0x7610, R4 ;  /* 0x00007610ff047816 */ /* 0x000fc60000000004 */
[----:B------:R0:W-:Y:S01]  /*4d20*/  @!P0 STG.E.U8 desc[UR20][R18.64+0x38], R5 ;  /* 0x0000380512008986 */ /* 0x0001e2000c101114 */
[----:B------:R-:W-:Y:S05]  /*4d30*/  @P1 BRA `(.L_x_105) ;  /* 0x0000000000041947 */ /* 0x000fea0003800000 */
[----:B------:R0:W5:Y:S02]  /*4d40*/  LDG.E.U8 R4, desc[UR20][R24.64+0x39] ;  /* 0x0000391418047981 */ /* 0x000164000c1e1100 */
.L_x_105:
[----:B------:R-:W-:Y:S05]  /*4d50*/  BSYNC B1 ;  /* 0x0000000000017941 */ /* 0x000fea0003800000 */
.L_x_104:
[----:B------:R-:W-:Y:S05]  /*4d60*/  @P1 BRA `(.L_x_106) ;  /* 0x0000000800601947 */ /* 0x000fea0003800000 */
[----:B-----5:R-:W-:-:S04]  /*4d70*/  LOP3.LUT R4, R4, 0xff, RZ, 0xc0, !PT ;  /* 0x000000ff04047812 */ /* 0x020fc800078ec0ff */
[----:B------:R-:W-:-:S05]  /*4d80*/  F2FP.F16.E4M3.UNPACK_B R4, R4 ;  /* 0x00000004ff04723e */ /* 0x000fca00020006ff */
[----:B------:R-:W-:-:S05]  /*4d90*/  HADD2.F32 R4, -RZ, R4.H0_H0 ;  /* 0x20000004ff047230 */ /* 0x000fca0000004100 */
[----:B0-----:R-:W-:-:S04]  /*4da0*/  FMUL R5, R4, R15 ;  /* 0x0000000f04057220 */ /* 0x001fc80000400000 */
[----:B------:R-:W-:-:S05]  /*4db0*/  FFMA R5, R22, R14, R5 ;  /* 0x0000000e16057223 */ /* 0x000fca0000000005 */
[----:B------:R-:W-:-:S05]  /*4dc0*/  F2FP.SATFINITE.E4M3.F32.PACK_AB_MERGE_C R5, RZ, R5, RZ ;  /* 0x00000005ff05723e */ /* 0x000fca00048070ff */
[----:B------:R0:W-:Y:S01]  /*4dd0*/  STG.E.U8 desc[UR20][R18.64+0x39], R5 ;  /* 0x0000390512007986 */ /* 0x0001e2000c101114 */
[----:B------:R-:W-:Y:S05]  /*4de0*/  BRA `(.L_x_106) ;  /* 0x0000000800407947 */ /* 0x000fea0003800000 */
.L_x_41:
[C---:B------:R-:W-:Y:S01]  /*4df0*/  ISETP.GE.AND P3, PT, R26.reuse, 0x1, PT ;  /* 0x000000011a00780c */ /* 0x040fe20003f66270 */
[-C--:B--2---:R-:W-:Y:S01]  /*4e00*/  FMUL R85, R85, R14.reuse ;  /* 0x0000000e55557220 */ /* 0x084fe20000400000 */
[----:B------:R-:W-:Y:S01]  /*4e10*/  ISETP.GE.AND P0, PT, R26, 0x2, PT ;  /* 0x000000021a00780c */ /* 0x000fe20003f06270 */
[-C--:B------:R-:W-:Y:S01]  /*4e20*/  FMUL R84, R84, R14.reuse ;  /* 0x0000000e54547220 */ /* 0x080fe20000400000 */
[C---:B------:R-:W-:Y:S01]  /*4e30*/  ISETP.LT.OR P1, PT, R6.reuse, 0x1, !P3 ;  /* 0x000000010600780c */ /* 0x040fe20005f21670 */
[-C--:B------:R-:W-:Y:S01]  /*4e40*/  FMUL R83, R83, R14.reuse ;  /* 0x0000000e53537220 */ /* 0x080fe20000400000 */
[----:B------:R-:W-:Y:S01]  /*4e50*/  ISETP.LT.OR P2, PT, R6, 0x1, !P0 ;  /* 0x000000010600780c */ /* 0x000fe20004741670 */
[-C--:B------:R-:W-:Y:S01]  /*4e60*/  FMUL R82, R82, R14.reuse ;  /* 0x0000000e52527220 */ /* 0x080fe20000400000 */
[----:B------:R-:W-:Y:S01]  /*4e70*/  ISETP.LT.OR P3, PT, R6, 0x9, !P3 ;  /* 0x000000090600780c */ /* 0x000fe20005f61670 */
[-C--:B------:R-:W-:Y:S01]  /*4e80*/  FMUL R81, R81, R14.reuse ;  /* 0x0000000e51517220 */ /* 0x080fe20000400000 */
[----:B------:R-:W-:Y:S01]  /*4e90*/  F2FP.SATFINITE.E4M3.F32.PACK_AB_MERGE_C R85, RZ, R85, RZ ;  /* 0x00000055ff55723e */ /* 0x000fe200048070ff */
[----:B------:R-:W-:Y:S01]  /*4ea0*/  FMUL R80, R80, R14 ;  /* 0x0000000e50507220 */ /* 0x000fe20000400000 */
[----:B------:R-:W-:Y:S01]  /*4eb0*/  F2FP.SATFINITE.E4M3.F32.PACK_AB_MERGE_C R5, RZ, R84, RZ ;  /* 0x00000054ff05723e */ /* 0x000fe200048070ff */
[-C--:B------:R-:W-:Y:S01]  /*4ec0*/  FMUL R79, R79, R14.reuse ;  /* 0x0000000e4f4f7220 */ /* 0x080fe20000400000 */
[----:B------:R-:W-:Y:S01]  /*4ed0*/  F2FP.SATFINITE.E4M3.F32.PACK_AB_MERGE_C R83, RZ, R83, RZ ;  /* 0x00000053ff53723e */ /* 0x000fe200048070ff */
[-C--:B------:R-:W-:Y:S01]  /*4ee0*/  FMUL R78, R78, R14.reuse ;  /* 0x0000000e4e4e7220 */ /* 0x080fe20000400000 */
[----:B------:R-:W-:Y:S01]  /*4ef0*/  ISETP.LT.OR P0, PT, R6, 0x9, !P0 ;  /* 0x000000090600780c */ /* 0x000fe20004701670 */
[----:B------:R-:W-:Y:S01]  /*4f00*/  @!P1 STG.E.U8 desc[UR20][R16.64], R85 ;  /* 0x0000005510009986 */ /* 0x000fe2000c101114 */
[C---:B------:R-:W-:Y:S01]  /*4f10*/  ISETP.GE.AND P1, PT, R26.reuse, 0x9, PT ;  /* 0x000000091a00780c */ /* 0x040fe20003f26270 */
[-C--:B------:R-:W-:Y:S01]  /*4f20*/  FMUL R77, R77, R14.reuse ;  /* 0x0000000e4d4d7220 */ /* 0x080fe20000400000 */
[----:B------:R-:W-:Y:S01]  /*4f30*/  F2FP.SATFINITE.E4M3.F32.PACK_AB_MERGE_C R81, RZ, R81, RZ ;  /* 0x00000051ff51723e */ /* 0x000fe200048070ff */
[----:B------:R0:W-:Y:S01]  /*4f40*/  @!P2 STG.E.U8 desc[UR20][R16.64+0x1], R5 ;  /* 0x000001051000a986 */ /* 0x0001e2000c101114 */
[----:B------:R-:W-:Y:S01]  /*4f50*/  ISETP.GE.AND P2, PT, R26, 0xa, PT ;  /* 0x0000000a1a00780c */ /* 0x000fe20003f46270 */
[----:B------:R-:W-:Y:S01]  /*4f60*/  FMUL R76, R76, R14 ;  /* 0x0000000e4c4c7220 */ /* 0x000fe20000400000 */
[----:B------:R-:W-:Y:S01]  /*4f70*/  F2FP.SATFINITE.E4M3.F32.PACK_AB_MERGE_C R25, RZ, R80, RZ ;  /* 0x00000050ff19723e */ /* 0x000fe200048070ff */
[----:B------:R-:W-:Y:S01]  /*4f80*/  @!P3 STG.E.U8 desc[UR20][R18.64], R83 ;  /* 0x000000531200b986 */ /* 0x000fe2000c101114 */
[----:B------:R-:W-:Y:S01]  /*4f90*/  ISETP.LT.OR P3, PT, R6, 0x1, !P1 ;  /* 0x000000010600780c */ /* 0x000fe20004f61670 */
[-C--:B------:R-:W-:Y:S01]  /*4fa0*/  FMUL R74, R74, R14.reuse ;  /* 0x0000000e4a4a7220 */ /* 0x080fe20000400000 */
[C---:B------:R-:W-:Y:S01]  /*4fb0*/  ISETP.LT.OR P5, PT, R6.reuse, 0x1, !P2 ;  /* 0x000000010600780c */ /* 0x040fe200057a1670 */
[-C--:B------:R-:W-:Y:S01]  /*4fc0*/  FMUL R75, R75, R14.reuse ;  /* 0x0000000e4b4b7220 */ /* 0x080fe20000400000 */
[----:B------:R-:W-:Y:S01]  /*4fd0*/  ISETP.LT.OR P1, PT, R6, 0x9, !P1 ;  /* 0x000000090600780c */ /* 0x000fe20004f21670 */
[-C--:B------:R-:W-:Y:S01]  /*4fe0*/  FMUL R73, R73, R14.reuse ;  /* 0x0000000e49497220 */ /* 0x080fe20000400000 */
[----:B------:R-:W-:Y:S01]  /*4ff0*/  F2FP.SATFINITE.E4M3.F32.PACK_AB_MERGE_C R79, RZ, R79, RZ ;  /* 0x0000004fff4f723e */ /* 0x000fe200048070ff */
[----:B------:R-:W-:Y:S01]  /*5000*/  FMUL R72, R72, R14 ;  /* 0x0000000e48487220 */ /* 0x000fe20000400000 */
[----:B0-----:R-:W-:Y:S01]  /*5010*/  F2FP.SATFINITE.E4M3.F32.PACK_AB_MERGE_C R5, RZ, R82, RZ ;  /* 0x00000052ff05723e */ /* 0x001fe200048070ff */
[-C--:B------:R-:W-:Y:S01]  /*5020*/  FMUL R70, R70, R14.reuse ;  /* 0x0000000e46467220 */ /* 0x080fe20000400000 */
[----:B------:R-:W-:Y:S01]  /*5030*/  ISETP.LT.OR P2, PT, R6, 0x9, !P2 ;  /* 0x000000090600780c */ /* 0x000fe20005741670 */
[----:B------:R-:W-:Y:S01]  /*5040*/  FMUL R71, R71, R14 ;  /* 0x0000000e47477220 */ /* 0x000fe20000400000 */
[----:B------:R-:W-:Y:S01]  /*5050*/  F2FP.SATFINITE.E4M3.F32.PACK_AB_MERGE_C R27, RZ, R78, RZ ;  /* 0x0000004eff1b723e */ /* 0x000fe200048070ff */
[----:B------:R0:W-:Y:S01]  /*5060*/  @!P0 STG.E.U8 desc[UR20][R18.64+0x1], R5 ;  /* 0x0000010512008986 */ /* 0x0001e2000c101114 */
[C---:B------:R-:W-:Y:S01]  /*5070*/  ISETP.GE.AND P0, PT, R26.reuse, 0x11, PT ;  /* 0x000000111a00780c */ /* 0x040fe20003f06270 */
[-C--:B------:R-:W-:Y:S01]  /*5080*/  FMUL R69, R69, R14.reuse ;  /* 0x0000000e45457220 */ /* 0x080fe20000400000 */
[----:B------:R-:W-:Y:S01]  /*5090*/  F2FP.SATFINITE.E4M3.F32.PACK_AB_MERGE_C R77, RZ, R77, RZ ;  /* 0x0000004dff4d723e */ /* 0x000fe200048070ff */
[----:B------:R-:W-:Y:S01]  /*50a0*/  @!P3 STG.E.U8 desc[UR20][R16.64+0x8], R81 ;  /* 0x000008511000b986 */ /* 0x000fe2000c101114 */
[----:B------:R-:W-:Y:S01]  /*50b0*/  ISETP.GE.AND P3, PT, R26, 0x12, PT ;  /* 0x000000121a00780c */ /* 0x000fe20003f66270 */
[-C--:B------:R-:W-:Y:S01]  /*50c0*/  FMUL R68, R68, R14.reuse ;  /* 0x0000000e44447220 */ /* 0x080fe20000400000 */
[----:B------:R-:W-:Y:S01]  /*50d0*/  F2FP.SATFINITE.E4M3.F32.PACK_AB_MERGE_C R75, RZ, R75, RZ ;  /* 0x0000004bff4b723e */ /* 0x000fe200048070ff */
[----:B------:R1:W-:Y:S01]  /*50e0*/  @!P5 STG.E.U8 desc[UR20][R16.64+0x9], R25 ;  /* 0x000009191000d986 */ /* 0x0003e2000c101114 */
[C---:B------:R-:W-:Y:S01]  /*50f0*/  ISETP.LT.OR P5, PT, R6.reuse, 0x1, !P3 ;  /* 0x000000010600780c */ /* 0x040fe20005fa1670 */
[-C--:B------:R-:W-:Y:S01]  /*5100*/  FMUL R67, R67, R14.reuse ;  /* 0x0000000e43437220 */ /* 0x080fe20000400000 */
[C---:B------:R-:W-:Y:S01]  /*5110*/  ISETP.LT.OR P3, PT, R6.reuse, 0x9, !P3 ;  /* 0x000000090600780c */ /* 0x040fe20005f61670 */
[----:B------:R-:W-:Y:S01]  /*5120*/  @!P1 STG.E.U8 desc[UR20][R18.64+0x8], R79 ;  /* 0x0000084f12009986 */ /* 0x000fe2000c101114 */
[----:B------:R-:W-:Y:S01]  /*5130*/  ISETP.LT.OR P1, PT, R6, 0x1, !P0 ;  /* 0x000000010600780c */ /* 0x000fe20004721670 */
[----:B------:R-:W-:Y:S01]  /*5140*/  FMUL R66, R66, R14 ;  /* 0x0000000e42427220 */ /* 0x000fe20000400000 */
[----:B0-----:R-:W-:Y:S01]  /*5150*/  F2FP.SATFINITE.E4M3.F32.PACK_AB_MERGE_C R5, RZ, R76, RZ ;  /* 0x0000004cff05723e */ /* 0x001fe200048070ff */
[----:B------:R-:W-:Y:S01]  /*5160*/  @!P2 STG.E.U8 desc[UR20][R18.64+0x9], R27 ;  /* 0x0000091b1200a986 */ /* 0x000fe2000c101114 */
[----:B------:R-:W-:Y:S01]  /*5170*/  ISETP.GE.AND P2, PT, R26, 0x19, PT ;  /* 0x000000191a00780c */ /* 0x000fe20003f46270 */
[-C--:B------:R-:W-:Y:S01]  /*5180*/  FMUL R65, R65, R14.reuse ;  /* 0x0000000e41417220 */ /* 0x080fe20000400000 */
[----:B------:R-:W-:Y:S01]  /*5190*/  ISETP.LT.OR P0, PT, R6, 0x9, !P0 ;  /* 0x000000090600780c */ /* 0x000fe20004701670 */
[----:B------:R-:W-:Y:S01]  /*51a0*/  FMUL R64, R64, R14 ;  /* 0x0000000e40407220 */ /* 0x000fe20000400000 */
[----:B------:R-:W-:Y:S01]  /*51b0*/  ISETP.LT.OR P6, PT, R6, 0x1, !P2 ;  /* 0x000000010600780c */ /* 0x000fe200057c1670 */
[----:B------:R0:W-:Y:S01]  /*51c0*/  @!P5 STG.E.U8 desc[UR20][R16.64+0x11], R5 ;  /* 0x000011051000d986 */ /* 0x0001e2000c101114 */
[----:B-1----:R-:W-:Y:S01]  /*51d0*/  F2FP.SATFINITE.E4M3.F32.PACK_AB_MERGE_C R25, RZ, R74, RZ ;  /* 0x0000004aff19723e */ /* 0x002fe200048070ff */
[-C--:B------:R-:W-:Y:S01]  /*51e0*/  FMUL R62, R62, R14.reuse ;  /* 0x0000000e3e3e7220 */ /* 0x080fe20000400000 */
[----:B------:R-:W-:Y:S01]  /*51f0*/  F2FP.SATFINITE.E4M3.F32.PACK_AB_MERGE_C R73, RZ, R73, RZ ;  /* 0x00000049ff49723e */ /* 0x000fe200048070ff */
[----:B------:R-:W-:Y:S01]  /*5200*/  @!P1 STG.E.U8 desc[UR20][R16.64+0x10], R77 ;  /* 0x0000104d10009986 */ /* 0x000fe2000c101114 */
[----:B------:R-:W-:Y:S01]  /*5210*/  ISETP.GE.AND P1, PT, R26, 0x1a, PT ;  /* 0x0000001a1a00780c */ /* 0x000fe20003f26270 */
[-C--:B------:R-:W-:Y:S01]  /*5220*/  FMUL R63, R63, R14.reuse ;  /* 0x0000000e3f3f7220 */ /* 0x080fe20000400000 */
[C---:B------:R-:W-:Y:S01]  /*5230*/  ISETP.LT.OR P2, PT, R6.reuse, 0x9, !P2 ;  /* 0x000000090600780c */ /* 0x040fe20005741670 */
[----:B------:R1:W-:Y:S01]  /*5240*/  @!P3 STG.E.U8 desc[UR20][R18.64+0x11], R25 ;  /* 0x000011191200b986 */ /* 0x0003e2000c101114 */
[C---:B------:R-:W-:Y:S01]  /*5250*/  ISETP.LT.OR P5, PT, R6.reuse, 0x1, !P1 ;  /* 0x000000010600780c */ /* 0x040fe20004fa1670 */
[----:B------:R-:W-:Y:S01]  /*5260*/  FMUL R61, R61, R14 ;  /* 0x0000000e3d3d7220 */ /* 0x000fe20000400000 */
[----:B------:R-:W-:Y:S01]  /*5270*/  ISETP.LT.OR P3, PT, R6, 0x9, !P1 ;  /* 0x000000090600780c */ /* 0x000fe20004f61670 */
[----:B------:R-:W-:Y:S01]  /*5280*/  @!P0 STG.E.U8 desc[UR20][R18.64+0x10], R75 ;  /* 0x0000104b12008986 */ /* 0x000fe2000c101114 */
[----:B0-----:R-:W-:Y:S01]  /*5290*/  F2FP.SATFINITE.E4M3.F32.PACK_AB_MERGE_C R5, RZ, R72, RZ ;  /* 0x00000048ff05723e */ /* 0x001fe200048070ff */
[-C--:B------:R-:W-:Y:S01]  /*52a0*/  FMUL R60, R60, R14.reuse ;  /* 0x0000000e3c3c7220 */ /* 0x080fe20000400000 */
[C---:B------:R-:W-:Y:S01]  /*52b0*/  ISETP.GE.AND P0, PT, R26.reuse, 0x21, PT ;  /* 0x000000211a00780c */ /* 0x040fe20003f06270 */
[----:B------:R-:W-:Y:S01]  /*52c0*/  @!P6 STG.E.U8 desc[UR20][R16.64+0x18], R73 ;  /* 0x000018491000e986 */ /* 0x000fe2000c101114 */
[----:B------:R-:W-:Y:S01]  /*52d0*/  ISETP.GE.AND P1, PT, R26, 0x22, PT ;  /* 0x000000221a00780c */ /* 0x000fe20003f26270 */
[-C--:B------:R-:W-:Y:S01]  /*52e0*/  FMUL R59, R59, R14.reuse ;  /* 0x0000000e3b3b7220 */ /* 0x080fe20000400000 */
[----:B------:R-:W-:Y:S01]  /*52f0*/  ISETP.LT.OR P6, PT, R6, 0x1, !P0 ;  /* 0x000000010600780c */ /* 0x000fe200047c1670 */
[----:B------:R-:W-:Y:S01]  /*5300*/  FMUL R58, R58, R14 ;  /* 0x0000000e3a3a7220 */ /* 0x000fe20000400000 */
[----:B-1----:R-:W-:Y:S01]  /*5310*/  F2FP.SATFINITE.E4M3.F32.PACK_AB_MERGE_C R25, RZ, R70, RZ ;  /* 0x00000046ff19723e */ /* 0x002fe200048070ff */
[----:B------:R0:W-:Y:S01]  /*5320*/  @!P5 STG.E.U8 desc[UR20][R16.64+0x19], R5 ;  /* 0x000019051000d986 */ /* 0x0001e2000c101114 */
[----:B------:R-:W-:Y:S01]  /*5330*/  ISETP.LT.OR P5, PT, R6, 0x1, !P1 ;  /* 0x000000010600780c */ /* 0x000fe20004fa1670 */
[-C--:B------:R-:W-:Y:S01]  /*5340*/  FMUL R57, R57, R14.reuse ;  /* 0x0000000e39397220 */ /* 0x080fe20000400000 */
[----:B------:R-:W-:Y:S01]  /*5350*/  F2FP.SATFINITE.E4M3.F32.PACK_AB_MERGE_C R71, RZ, R71, RZ ;  /* 0x00000047ff47723e */ /* 0x000fe200048070ff */
[----:B------:R1:W-:Y:S01]  /*5360*/  @!P3 STG.E.U8 desc[UR20][R18.64+0x19], R25 ;  /* 0x000019191200b986 */ /* 0x0003e2000c101114 */
[----:B------:R-:W-:Y:S01]  /*5370*/  F2FP.SATFINITE.E4M3.F32.PACK_AB_MERGE_C R69, RZ, R69, RZ ;  /* 0x00000045ff45723e */ /* 0x000fe200048070ff */
[----:B------:R-:W-:Y:S01]  /*5380*/  FMUL R56, R56, R14 ;  /* 0x0000000e38387220 */ /* 0x000fe20000400000 */
[----:B------:R-:W-:Y:S01]  /*5390*/  F2FP.SATFINITE.E4M3.F32.PACK_AB_MERGE_C R27, RZ, R68, RZ ;  /* 0x00000044ff1b723e */ /* 0x000fe200048070ff */
[----:B------:R-:W-:Y:S01]  /*53a0*/  @!P2 STG.E.U8 desc[UR20][R18.64+0x18], R71 ;  /* 0x000018471200a986 */ /* 0x000fe2000c101114 */
[----:B------:R-:W-:Y:S01]  /*53b0*/  ISETP.LT.OR P3, PT, R6, 0x9, !P1 ;  /* 0x000000090600780c */ /* 0x000fe20004f61670 */
[-C--:B------:R-:W-:Y:S01]  /*53c0*/  FMUL R23, R23, R14.reuse ;  /* 0x0000000e17177220 */ /* 0x080fe20000400000 */
[----:B------:R-:W-:Y:S01]  /*53d0*/  ISETP.GE.AND P2, PT, R26, 0x29, PT ;  /* 0x000000291a00780c */ /* 0x000fe20003f46270 */
[----:B------:R-:W-:Y:S01]  /*53e0*/  @!P6 STG.E.U8 desc[UR20][R16.64+0x20], R69 ;  /* 0x000020451000e986 */ /* 0x000fe2000c101114 */
[----:B------:R-:W-:Y:S01]  /*53f0*/  ISETP.LT.OR P0, PT, R6, 0x9, !P0 ;  /* 0x000000090600780c */ /* 0x000fe20004701670 */
[----:B------:R-:W-:Y:S01]  /*5400*/  FMUL R22, R22, R14 ;  /* 0x0000000e16167220 */ /* 0x000fe20000400000 */
[----:B------:R-:W-:Y:S01]  /*5410*/  ISETP.GE.AND P1, PT, R26, 0x2a, PT ;  /* 0x0000002a1a00780c */ /* 0x000fe20003f26270 */
[----:B------:R-:W-:Y:S01]  /*5420*/  @!P5 STG.E.U8 desc[UR20][R16.64+0x21], R27 ;  /* 0x0000211b1000d986 */ /* 0x000fe2000c101114 */
[----:B------:R-:W-:-:S02]  /*5430*/  ISETP.LT.OR P6, PT, R6, 0x1, !P2 ;  /* 0x000000010600780c */ /* 0x000fc400057c1670 */
[C---:B------:R-:W-:Y:S02]  /*5440*/  ISETP.LT.OR P5, PT, R6.reuse, 0x1, !P1 ;  /* 0x000000010600780c */ /* 0x040fe40004fa1670 */
[----:B------:R-:W-:Y:S02]  /*5450*/  F2FP.SATFINITE.E4M3.F32.PACK_AB_MERGE_C R67, RZ, R67, RZ ;  /* 0x00000043ff43723e */ /* 0x000fe400048070ff */
[----:B0-----:R-:W-:Y:S02]  /*5460*/  F2FP.SATFINITE.E4M3.F32.PACK_AB_MERGE_C R5, RZ, R66, RZ ;  /* 0x00000042ff05723e */ /* 0x001fe400048070ff */
[----:B------:R-:W-:Y:S01]  /*5470*/  F2FP.SATFINITE.E4M3.F32.PACK_AB_MERGE_C R65, RZ, R65, RZ ;  /* 0x00000041ff41723e */ /* 0x000fe200048070ff */
[----:B------:R-:W-:Y:S01]  /*5480*/  @!P0 STG.E.U8 desc[UR20][R18.64+0x20], R67 ;  /* 0x0000204312008986 */ /* 0x000fe2000c101114 */
[----:B-1----:R-:W-:Y:S02]  /*5490*/  F2FP.SATFINITE.E4M3.F32.PACK_AB_MERGE_C R25, RZ, R64, RZ ;  /* 0x00000040ff19723e */ /* 0x002fe400048070ff */
[C---:B------:R-:W-:Y:S01]  /*54a0*/  ISETP.LT.OR P1, PT, R6.reuse, 0x9, !P1 ;  /* 0x000000090600780c */ /* 0x040fe20004f21670 */
[----:B------:R0:W-:Y:S01]  /*54b0*/  @!P3 STG.E.U8 desc[UR20][R18.64+0x21], R5 ;  /* 0x000021051200b986 */ /* 0x0001e2000c101114 */
[----:B------:R-:W-:-:S02]  /*54c0*/  ISETP.LT.OR P2, PT, R6, 0x9, !P2 ;  /* 0x000000090600780c */ /* 0x000fc40005741670 */
[C---:B------:R-:W-:Y:S01]  /*54d0*/  ISETP.GE.AND P3, PT, R26.reuse, 0x31, PT ;  /* 0x000000311a00780c */ /* 0x040fe20003f66270 */
[----:B------:R-:W-:Y:S01]  /*54e0*/  @!P6 STG.E.U8 desc[UR20][R16.64+0x28], R65 ;  /* 0x000028411000e986 */ /* 0x000fe2000c101114 */
[----:B------:R-:W-:Y:S02]  /*54f0*/  ISETP.GE.AND P0, PT, R26, 0x32, PT ;  /* 0x000000321a00780c */ /* 0x000fe40003f06270 */
[----:B------:R-:W-:Y:S01]  /*5500*/  F2FP.SATFINITE.E4M3.F32.PACK_AB_MERGE_C R63, RZ, R63, RZ ;  /* 0x0000003fff3f723e */ /* 0x000fe200048070ff */
[----:B------:R1:W-:Y:S01]  /*5510*/  @!P5 STG.E.U8 desc[UR20][R16.64+0x29], R25 ;  /* 0x000029191000d986 */ /* 0x0003e2000c101114 */
[C---:B------:R-:W-:Y:S02]  /*5520*/  ISETP.LT.OR P5, PT, R6.reuse, 0x1, !P3 ;  /* 0x000000010600780c */ /* 0x040fe40005fa1670 */
[----:B------:R-:W-:Y:S02]  /*5530*/  ISETP.LT.OR P6, PT, R6, 0x1, !P0 ;  /* 0x000000010600780c */ /* 0x000fe400047c1670 */
[----:B0-----:R-:W-:Y:S01]  /*5540*/  F2FP.SATFINITE.E4M3.F32.PACK_AB_MERGE_C R5, RZ, R62, RZ ;  /* 0x0000003eff05723e */ /* 0x001fe200048070ff */
[----:B------:R-:W-:Y:S01]  /*5550*/  @!P2 STG.E.U8 desc[UR20][R18.64+0x28], R63 ;  /* 0x0000283f1200a986 */ /* 0x000fe2000c101114 */
[----:B------:R-:W-:-:S02]  /*5560*/  F2FP.SATFINITE.E4M3.F32.PACK_AB_MERGE_C R61, RZ, R61, RZ ;  /* 0x0000003dff3d723e */ /* 0x000fc400048070ff */
[----:B------:R-:W-:Y:S01]  /*5570*/  ISETP.GE.AND P2, PT, R26, 0x3a, PT ;  /* 0x0000003a1a00780c */ /* 0x000fe20003f46270 */
[----:B------:R0:W-:Y:S01]  /*5580*/  @!P1 STG.E.U8 desc[UR20][R18.64+0x29], R5 ;  /* 0x0000290512009986 */ /* 0x0001e2000c101114 */
[----:B------:R-:W-:Y:S02]  /*5590*/  ISETP.LT.OR P1, PT, R6, 0x9, !P3 ;  /* 0x000000090600780c */ /* 0x000fe40005f21670 */
[----:B-1----:R-:W-:Y:S01]  /*55a0*/  F2FP.SATFINITE.E4M3.F32.PACK_AB_MERGE_C R25, RZ, R60, RZ ;  /* 0x0000003cff19723e */ /* 0x002fe200048070ff */
[----:B------:R-:W-:Y:S01]  /*55b0*/  @!P5 STG.E.U8 desc[UR20][R16.64+0x30], R61 ;  /* 0x0000303d1000d986 */ /* 0x000fe2000c101114 */
[----:B------:R-:W-:Y:S02]  /*55c0*/  ISETP.GE.AND P3, PT, R26, 0x39, PT ;  /* 0x000000391a00780c */ /* 0x000fe40003f66270 */
[C---:B------:R-:W-:Y:S01]  /*55d0*/  ISETP.LT.OR P0, PT, R6.reuse, 0x9, !P0 ;  /* 0x000000090600780c */ /* 0x040fe20004701670 */
[----:B------:R1:W-:Y:S01]  /*55e0*/  @!P6 STG.E.U8 desc[UR20][R16.64+0x31], R25 ;  /* 0x000031191000e986 */ /* 0x0003e2000c101114 */
[----:B------:R-:W-:-:S02]  /*55f0*/  ISETP.LT.OR P5, PT, R6, 0x1, !P3 ;  /* 0x000000010600780c */ /* 0x000fc40005fa1670 */
[C---:B------:R-:W-:Y:S02]  /*5600*/  ISETP.LT.OR P6, PT, R6.reuse, 0x1, !P2 ;  /* 0x000000010600780c */ /* 0x040fe400057c1670 */
[C---:B------:R-:W-:Y:S02]  /*5610*/  ISETP.LT.OR P3, PT, R6.reuse, 0x9, !P3 ;  /* 0x000000090600780c */ /* 0x040fe40005f61670 */
[----:B------:R-:W-:Y:S02]  /*5620*/  ISETP.LT.OR P2, PT, R6, 0x9, !P2 ;  /* 0x000000090600780c */ /* 0x000fe40005741670 */
[----:B------:R-:W-:Y:S02]  /*5630*/  F2FP.SATFINITE.E4M3.F32.PACK_AB_MERGE_C R59, RZ, R59, RZ ;  /* 0x0000003bff3b723e */ /* 0x000fe400048070ff */
[----:B0-----:R-:W-:Y:S02]  /*5640*/  F2FP.SATFINITE.E4M3.F32.PACK_AB_MERGE_C R5, RZ, R58, RZ ;  /* 0x0000003aff05723e */ /* 0x001fe400048070ff */
[----:B------:R-:W-:Y:S01]  /*5650*/  F2FP.SATFINITE.E4M3.F32.PACK_AB_MERGE_C R57, RZ, R57, RZ ;  /* 0x00000039ff39723e */ /* 0x000fe200048070ff */
[----:B------:R0:W-:Y:S01]  /*5660*/  @!P1 STG.E.U8 desc[UR20][R18.64+0x30], R59 ;  /* 0x0000303b12009986 */ /* 0x0001e2000c101114 */
[----:B-1----:R-:W-:-:S02]  /*5670*/  F2FP.SATFINITE.E4M3.F32.PACK_AB_MERGE_C R25, RZ, R56, RZ ;  /* 0x00000038ff19723e */ /* 0x002fc400048070ff */
[----:B------:R-:W-:Y:S01]  /*5680*/  F2FP.SATFINITE.E4M3.F32.PACK_AB_MERGE_C R23, RZ, R23, RZ ;  /* 0x00000017ff17723e */ /* 0x000fe200048070ff */
[----:B------:R0:W-:Y:S01]  /*5690*/  @!P0 STG.E.U8 desc[UR20][R18.64+0x31], R5 ;  /* 0x0000310512008986 */ /* 0x0001e2000c101114 */
[----:B------:R-:W-:-:S03]  /*56a0*/  F2FP.SATFINITE.E4M3.F32.PACK_AB_MERGE_C R27, RZ, R22, RZ ;  /* 0x00000016ff1b723e */ /* 0x000fc600048070ff */
[----:B------:R0:W-:Y:S04]  /*56b0*/  @!P5 STG.E.U8 desc[UR20][R16.64+0x38], R57 ;  /* 0x000038391000d986 */ /* 0x0001e8000c101114 */
[----:B------:R0:W-:Y:S04]  /*56c0*/  @!P6 STG.E.U8 desc[UR20][R16.64+0x39], R25 ;  /* 0x000039191000e986 */ /* 0x0001e8000c101114 */
[----:B------:R0:W-:Y:S04]  /*56d0*/  @!P3 STG.E.U8 desc[UR20][R18.64+0x38], R23 ;  /* 0x000038171200b986 */ /* 0x0001e8000c101114 */
[----:B------:R0:W-:Y:S02]  /*56e0*/  @!P2 STG.E.U8 desc[UR20][R18.64+0x39], R27 ;  /* 0x0000391b1200a986 */ /* 0x0001e4000c101114 */
.L_x_106:
[----:B------:R-:W-:Y:S05]  /*56f0*/  BSYNC B0 ;  /* 0x0000000000007941 */ /* 0x000fea0003800000 */
.L_x_40:
[C---:B------:R-:W-:Y:S01]  /*5700*/  LEA R2, P0, R8.reuse, R2, 0x1 ;  /* 0x0000000208027211 */ /* 0x040fe200078008ff */
[----:B------:R-:W-:Y:S01]  /*5710*/  ULDC.64 UR6, c[0x0][0x650] ;  /* 0x0001940000067ab9 */ /* 0x000fe20000000a00 */
[----:B-----5:R-:W-:Y:S01]  /*5720*/  IMAD.U32 R4, RZ, RZ, UR16 ;  /* 0x00000010ff047e24 */ /* 0x020fe2000f8e00ff */
[----:B0-----:R-:W-:Y:S01]  /*5730*/  PRMT R16, RZ, 0x7610, R16 ;  /* 0x00007610ff107816 */ /* 0x001fe20000000010 */
[----:B------:R-:W-:Y:S01]  /*5740*/  IMAD.MOV.U32 R6, RZ, RZ, -0x1 ;  /* 0xffffffffff067424 */ /* 0x000fe200078e00ff */
[----:B------:R-:W-:Y:S01]  /*5750*/  LEA.HI.X R3, R8, R3, R0, 0x1, P0 ;  /* 0x0000000308037211 */ /* 0x000fe200000f0c00 */
[----:B------:R0:W-:Y:S01]  /*5760*/  SYNCS.ARRIVE.TRANS64.A1T0 RZ, [R4+UR23], RZ ;  /* 0x000000ff04ff79a7 */ /* 0x0001e20008100017 */
[----:B------:R-:W-:Y:S01]  /*5770*/  ISETP.GE.U32.AND P0, PT, R2, UR6, PT ;  /* 0x0000000602007c0c */ /* 0x000fe2000bf06070 */
[----:B------:R-:W-:-:S03]  /*5780*/  IMAD.MOV.U32 R5, RZ, RZ, -0x1 ;  /* 0xffffffffff057424 */ /* 0x000fc600078e00ff */
[----:B------:R-:W-:Y:S01]  /*5790*/  ISETP.GE.U32.AND.EX P0, PT, R3, UR7, PT, P0 ;  /* 0x0000000703007c0c */ /* 0x000fe2000bf06100 */
[----:B0-----:R-:W-:-:S12]  /*57a0*/  IMAD.MOV.U32 R4, RZ, RZ, -0x1 ;  /* 0xffffffffff047424 */ /* 0x001fd800078e00ff */
[----:B------:R-:W-:Y:S05]  /*57b0*/  @P0 BRA `(.L_x_107) ;  /* 0x0000000400600947 */ /* 0x000fea0003800000 */
[----:B------:R-:W0:Y:S01]  /*57c0*/  S2R R28, SR_CTAID.X ;  /* 0x00000000001c7919 */ /* 0x000e220000002500 */
[----:B------:R-:W5:Y:S01]  /*57d0*/  LDC.64 R22, c[0x0][0x628] ;  /* 0x00018a00ff167b82 */ /* 0x000f620000000a00 */
[----:B------:R-:W-:Y:S01]  /*57e0*/  ULDC UR6, c[0x0][0x150] ;  /* 0x0000540000067ab9 */ /* 0x000fe20000000800 */
[----:B-1----:R-:W-:Y:S01]  /*57f0*/  IMAD.MOV.U32 R18, RZ, RZ, R2 ;  /* 0x000000ffff127224 */ /* 0x002fe200078e0002 */
[----:B------:R-:W1:Y:S01]  /*5800*/  S2R R30, SR_CTAID.Y ;  /* 0x00000000001e7919 */ /* 0x000e620000002600 */
[----:B------:R-:W-:-:S04]  /*5810*/  IMAD.MOV.U32 R19, RZ, RZ, R3 ;  /* 0x000000ffff137224 */ /* 0x000fc800078e0003 */
[----:B------:R-:W1:Y:S08]  /*5820*/  LDC R31, c[0x0][0x144] ;  /* 0x00005100ff1f7b82 */ /* 0x000e700000000800 */
[----:B------:R-:W1:Y:S08]  /*5830*/  LDC R6, c[0x0][0x630] ;  /* 0x00018c00ff067b82 */ /* 0x000e700000000800 */
[----:B------:R-:W1:Y:S01]  /*5840*/  LDC.64 R26, c[0x0][0x620] ;  /* 0x00018800ff1a7b82 */ /* 0x000e620000000a00 */
[----:B-----5:R-:W-:-:S04]  /*5850*/  ISETP.NE.U32.AND P0, PT, R22, RZ, PT ;  /* 0x000000ff1600720c */ /* 0x020fc80003f05070 */
[----:B------:R-:W-:Y:S02]  /*5860*/  ISETP.NE.AND.EX P0, PT, R23, RZ, PT, P0 ;  /* 0x000000ff1700720c */ /* 0x000fe40003f05300 */
[----:B0-----:R-:W-:-:S05]  /*5870*/  I2FP.F32.U32 R4, R28 ;  /* 0x0000001c00047245 */ /* 0x001fca0000201000 */
[----:B------:R-:W-:-:S04]  /*5880*/  FMUL R4, R4, UR6 ;  /* 0x0000000604047c20 */ /* 0x000fc80008400000 */
[----:B------:R0:W0:Y:S02]  /*5890*/  F2I.U32.TRUNC.NTZ R29, R4 ;  /* 0x00000004001d7305 */ /* 0x000024000020f000 */
[----:B------:R-:W-:Y:S05]  /*58a0*/  @!P0 BRA `(.L_x_108) ;  /* 0x0000000000288947 */ /* 0x000fea0003800000 */
[----:B------:R-:W5:Y:S02]  /*58b0*/  LDC R5, c[0x0][0x634] ;  /* 0x00018d00ff057b82 */ /* 0x000f640000000800 */
[----:B-----5:R-:W-:-:S05]  /*58c0*/  IADD3 R19, P0, R2, R5, RZ ;  /* 0x0000000502137210 */ /* 0x020fca0007f1e0ff */
[----:B--234-:R-:W-:-:S04]  /*58d0*/  IMAD.X R25, RZ, RZ, R3, P0 ;  /* 0x000000ffff197224 */ /* 0x01cfc800000e0603 */
[----:B0-----:R-:W-:-:S04]  /*58e0*/  IMAD.WIDE.U32 R4, R25, R22, RZ ;  /* 0x0000001619047225 */ /* 0x001fc800078e00ff */
[----:B------:R-:W-:-:S04]  /*58f0*/  IMAD.WIDE.U32 R16, P0, R19, R23, R4 ;  /* 0x0000001713107225 */ /* 0x000fc80007800004 */
[----:B------:R-:W-:-:S04]  /*5900*/  IMAD.WIDE.U32 R4, R19, R22, RZ ;  /* 0x0000001613047225 */ /* 0x000fc800078e00ff */
[----:B------:R-:W-:Y:S01]  /*5910*/  IMAD.X R19, RZ, RZ, RZ, P0 ;  /* 0x000000ffff137224 */ /* 0x000fe200000e06ff */
[----:B------:R-:W-:Y:S01]  /*5920*/  IADD3 RZ, P0, R5, R16, RZ ;  /* 0x0000001005ff7210 */ /* 0x000fe20007f1e0ff */
[----:B------:R-:W-:-:S04]  /*5930*/  IMAD.MOV.U32 R18, RZ, RZ, R17 ;  /* 0x000000ffff127224 */ /* 0x000fc800078e0011 */
[----:B------:R-:W-:-:S08]  /*5940*/  IMAD.WIDE.U32.X R18, R25, R23, R18, P0 ;  /* 0x0000001719127225 */ /* 0x000fd000000e0412 */
.L_x_108:
[-CC-:B-1234-:R-:W-:Y:S01]  /*5950*/  SHF.R.U64 R24, R18, R6.reuse, R19.reuse ;  /* 0x0000000612187219 */ /* 0x19efe20000001213 */
[----:B------:R-:W1:Y:S01]  /*5960*/  LDC.64 R34, c[0x0][0x640] ;  /* 0x00019000ff227b82 */ /* 0x000e620000000a00 */
[----:B0-----:R-:W-:Y:S01]  /*5970*/  SHF.R.U32.HI R4, RZ, R6, R19 ;  /* 0x00000006ff047219 */ /* 0x001fe20000011613 */
[----:B------:R-:W-:Y:S01]  /*5980*/  IMAD.MOV R29, RZ, RZ, -R29 ;  /* 0x000000ffff1d7224 */ /* 0x000fe200078e0a1d */
[----:B------:R-:W-:Y:S01]  /*5990*/  IADD3 R17, P0, RZ, -R24, RZ ;  /* 0x80000018ff117210 */ /* 0x000fe20007f1e0ff */
[----:B------:R-:W-:Y:S01]  /*59a0*/  ULDC UR6, c[0x0][0x154] ;  /* 0x0000550000067ab9 */ /* 0x000fe20000000800 */
[----:B------:R-:W-:Y:S02]  /*59b0*/  IMAD.MOV.U32 R19, RZ, RZ, 0x1 ;  /* 0x00000001ff137424 */ /* 0x000fe400078e00ff */
[----:B------:R-:W-:Y:S01]  /*59c0*/  IMAD R29, R31, R29, R28 ;  /* 0x0000001d1f1d7224 */ /* 0x000fe200078e021c */
[----:B------:R-:W0:Y:S01]  /*59d0*/  LDC R16, c[0x0][0x618] ;  /* 0x00018600ff107b82 */ /* 0x000e220000000800 */
[----:B------:R-:W-:-:S04]  /*59e0*/  IMAD.X R5, RZ, RZ, ~R4, P0 ;  /* 0x000000ffff057224 */ /* 0x000fc800000e0e04 */
[-C--:B------:R-:W-:Y:S02]  /*59f0*/  IMAD R6, R5, R26.reuse, RZ ;  /* 0x0000001a05067224 */ /* 0x080fe400078e02ff */
[C---:B------:R-:W-:Y:S01]  /*5a00*/  IMAD.WIDE.U32 R4, R17.reuse, R26, R2 ;  /* 0x0000001a11047225 */ /* 0x040fe200078e0002 */
[----:B------:R-:W2:Y:S03]  /*5a10*/  LDC R18, c[0x0][0x608] ;  /* 0x00018200ff127b82 */ /* 0x000ea60000000800 */
[----:B------:R-:W-:Y:S01]  /*5a20*/  IMAD R17, R17, R27, R6 ;  /* 0x0000001b11117224 */ /* 0x000fe200078e0206 */
[----:B------:R-:W-:-:S03]  /*5a30*/  I2FP.F32.U32 R6, R30 ;  /* 0x0000001e00067245 */ /* 0x000fc60000201000 */
[----:B------:R-:W-:Y:S01]  /*5a40*/  IMAD.IADD R5, R5, 0x1, R17 ;  /* 0x0000000105057824 */ /* 0x000fe200078e0211 */
[----:B------:R-:W3:Y:S01]  /*5a50*/  LDC R32, c[0x0][0x658] ;  /* 0x00019600ff207b82 */ /* 0x000ee20000000800 */
[----:B-1----:R-:W-:Y:S01]  /*5a60*/  ISETP.NE.U32.AND P0, PT, R34, RZ, PT ;  /* 0x000000ff2200720c */ /* 0x002fe20003f05070 */
[----:B------:R-:W-:-:S03]  /*5a70*/  IMAD.MOV.U32 R17, RZ, RZ, -0x1 ;  /* 0xffffffffff117424 */ /* 0x000fc600078e00ff */
[----:B------:R-:W-:-:S03]  /*5a80*/  ISETP.NE.AND.EX P0, PT, R35, RZ, PT, P0 ;  /* 0x000000ff2300720c */ /* 0x000fc60003f05300 */
[----:B------:R-:W1:Y:S01]  /*5a90*/  LDC R27, c[0x0][0x148] ;  /* 0x00005200ff1b7b82 */ /* 0x000e620000000800 */
[-CC-:B0-----:R-:W-:Y:S02]  /*5aa0*/  SHF.R.U64 R22, R4, R16.reuse, R5.reuse ;  /* 0x0000001004167219 */ /* 0x181fe40000001205 */
[----:B------:R-:W-:Y:S01]  /*5ab0*/  SHF.R.U32.HI R5, RZ, R16, R5 ;  /* 0x00000010ff057219 */ /* 0x000fe20000011605 */
[----:B------:R-:W-:-:S04]  /*5ac0*/  FMUL R16, R6, UR6 ;  /* 0x0000000606107c20 */ /* 0x000fc80008400000 */
[----:B------:R-:W0:Y:S01]  /*5ad0*/  LDC R28, c[0x0][0x600] ;  /* 0x00018000ff1c7b82 */ /* 0x000e220000000800 */
[----:B------:R4:W0:Y:S01]  /*5ae0*/  F2I.U32.TRUNC.NTZ R25, R16 ;  /* 0x0000001000197305 */ /* 0x000822000020f000 */
[-CC-:B--2---:R-:W-:Y:S02]  /*5af0*/  SHF.R.U64 R6, R22, R18.reuse, R5.reuse ;  /* 0x0000001216067219 */ /* 0x184fe40000001205 */
[----:B------:R-:W-:-:S04]  /*5b00*/  SHF.R.U32.HI R5, RZ, R18, R5 ;  /* 0x00000012ff057219 */ /* 0x000fc80000011605 */
[----:B------:R-:W2:Y:S01]  /*5b10*/  LDC R33, c[0x0][0x648] ;  /* 0x00019200ff217b82 */ /* 0x000ea20000000800 */
[-CC-:B---3--:R-:W-:Y:S02]  /*5b20*/  SHF.R.U64 R26, R6, R32.reuse, R5.reuse ;  /* 0x00000020061a7219 */ /* 0x188fe40000001205 */
[-C--:B------:R-:W-:Y:S02]  /*5b30*/  SHF.L.U32 R17, R17, R32.reuse, RZ ;  /* 0x0000002011117219 */ /* 0x080fe400000006ff */
[-C--:B------:R-:W-:Y:S01]  /*5b40*/  SHF.R.U32.HI R5, RZ, R32.reuse, R5 ;  /* 0x00000020ff057219 */ /* 0x080fe20000011605 */
[----:B------:R-:W-:Y:S01]  /*5b50*/  IMAD.MOV.U32 R4, RZ, RZ, R26 ;  /* 0x000000ffff047224 */ /* 0x000fe200078e001a */
[----:B------:R-:W-:Y:S01]  /*5b60*/  SHF.L.U32 R32, R19, R32, RZ ;  /* 0x0000002013207219 */ /* 0x000fe200000006ff */
[----:B------:R-:W3:Y:S01]  /*5b70*/  LDC R36, c[0x0][0x638] ;  /* 0x00018e00ff247b82 */ /* 0x000ee20000000800 */
[----:B------:R-:W-:-:S07]  /*5b80*/  LOP3.LUT R31, RZ, R17, RZ, 0x33, !PT ;  /* 0x00000011ff1f7212 */ /* 0x000fce00078e33ff */
[----:B------:R-:W0:Y:S01]  /*5b90*/  LDC R37, c[0x0][0x610] ;  /* 0x00018400ff257b82 */ /* 0x000e220000000800 */
[----:B----4-:R-:W-:Y:S05]  /*5ba0*/  @!P0 BRA `(.L_x_109) ;  /* 0x0000000000288947 */ /* 0x010fea0003800000 */
[----:B------:R-:W4:Y:S02]  /*5bb0*/  LDC R19, c[0x0][0x64c] ;  /* 0x00019300ff137b82 */ /* 0x000f240000000800 */
[----:B----4-:R-:W-:-:S05]  /*5bc0*/  IADD3 R19, P0, R26, R19, RZ ;  /* 0x000000131a137210 */ /* 0x010fca0007f1e0ff */
        /* <DEDUP_REMOVED lines=8> */
.L_x_109:
[----:B--2---:R-:W-:Y:S01]  /*5c50*/  SHF.R.U64 R4, R4, R33, R5 ;  /* 0x0000002104047219 */ /* 0x004fe20000001205 */
[----:B0-----:R-:W-:Y:S01]  /*5c60*/  VIADD R19, R28, 0xffffffff ;  /* 0xffffffff1c137836 */ /* 0x001fe20000000000 */
[----:B------:R-:W-:Y:S01]  /*5c70*/  LOP3.LUT R17, R6, R31, RZ, 0xc0, !PT ;  /* 0x0000001f06117212 */ /* 0x000fe200078ec0ff */
[----:B------:R-:W-:Y:S02]  /*5c80*/  IMAD.MOV R25, RZ, RZ, -R25 ;  /* 0x000000ffff197224 */ /* 0x000fe400078e0a19 */
[----:B------:R-:W-:Y:S02]  /*5c90*/  IMAD.MOV R5, RZ, RZ, -R4 ;  /* 0x000000ffff057224 */ /* 0x000fe400078e0a04 */
[----:B------:R-:W-:Y:S01]  /*5ca0*/  IMAD R6, R32, R4, R17 ;  /* 0x0000000420067224 */ /* 0x000fe200078e0211 */
[----:B------:R-:W-:Y:S01]  /*5cb0*/  LOP3.LUT R17, R22, R19, RZ, 0xc0, !PT ;  /* 0x0000001316117212 */ /* 0x000fe200078ec0ff */
[----:B-1----:R-:W-:Y:S02]  /*5cc0*/  @P4 IMAD R29, R27, R25, R30 ;  /* 0x000000191b1d4224 */ /* 0x002fe400078e021e */
[----:B---3--:R-:W-:-:S02]  /*5cd0*/  IMAD R4, R5, R36, R26 ;  /* 0x0000002405047224 */ /* 0x008fc400078e021a */
[----:B------:R-:W-:Y:S02]  /*5ce0*/  IMAD R6, R6, R37, R29 ;  /* 0x0000002506067224 */ /* 0x000fe400078e021d */
[----:B------:R-:W-:Y:S02]  /*5cf0*/  IMAD R5, R4, R28, R17 ;  /* 0x0000001c04057224 */ /* 0x000fe400078e0211 */
[----:B------:R-:W-:-:S03]  /*5d00*/  IMAD.MOV.U32 R16, RZ, RZ, 0x1 ;  /* 0x00000001ff107424 */ /* 0x000fc600078e00ff */
[----:B------:R-:W-:Y:S02]  /*5d10*/  SEL R4, R5, R6, !P4 ;  /* 0x0000000605047207 */ /* 0x000fe40006000000 */
[----:B------:R-:W-:Y:S01]  /*5d20*/  SEL R6, R6, R5, !P4 ;  /* 0x0000000506067207 */ /* 0x000fe20006000000 */
[----:B------:R-:W-:-:S07]  /*5d30*/  IMAD.MOV.U32 R5, RZ, RZ, R24 ;  /* 0x000000ffff057224 */ /* 0x000fce00078e0018 */
.L_x_107:
[----:B------:R-:W-:Y:S02]  /*5d40*/  LOP3.LUT P0, RZ, R16, 0xff, RZ, 0xc0, !PT ;  /* 0x000000ff10ff7812 */ /* 0x000fe4000780c0ff */
[----:B------:R-:W-:-:S11]  /*5d50*/  LOP3.LUT R87, R87, 0x1, RZ, 0x3c, !PT ;  /* 0x0000000157577812 */ /* 0x000fd600078e3cff */
[----:B------:R-:W-:Y:S05]  /*5d60*/  @P0 BRA `(.L_x_110) ;  /* 0xffffffc000000947 */ /* 0x000fea000383ffff */
[----:B------:R-:W-:Y:S05]  /*5d70*/  EXIT ;  /* 0x000000000000794d */ /* 0x000fea0003800000 */
.L_x_18:
[----:B------:R-:W-:-:S08]  /*5d80*/  ISETP.NE.AND P0, PT, R18, RZ, PT ;  /* 0x000000ff1200720c */ /* 0x000fd00003f05270 */
[----:B--23-5:R-:W0:-:S00]  /*5d90*/  USETMAXREG.DEALLOC.CTAPOOL 0x28 ;  /* 0x00000028000079c8 */ /* 0x02ce0000080e0500 */
[----:B------:R-:W-:Y:S05]  /*5da0*/  @P0 EXIT ;  /* 0x000000000000094d */ /* 0x000fea0003800000 */
[----:B0-----:R-:W-:Y:S01]  /*5db0*/  LOP3.LUT P0, RZ, R20, 0xff, RZ, 0xc0, !PT ;  /* 0x000000ff14ff7812 */ /* 0x001fe2000780c0ff */
[----:B------:R-:W-:Y:S02]  /*5dc0*/  IMAD.MOV.U32 R13, RZ, RZ, 0x1 ;  /* 0x00000001ff0d7424 */ /* 0x000fe400078e00ff */
[----:B------:R-:W-:-:S10]  /*5dd0*/  IMAD.MOV.U32 R12, RZ, RZ, RZ ;  /* 0x000000ffff0c7224 */ /* 0x000fd400078e00ff */
[----:B------:R-:W-:Y:S05]  /*5de0*/  @!P0 BRA `(.L_x_111) ;  /* 0x0000000c00708947 */ /* 0x000fea0003800000 */
[----:B------:R-:W0:Y:S01]  /*5df0*/  S2UR UR9, SR_CgaCtaId ;  /* 0x00000000000979c3 */ /* 0x000e220000008800 */
[----:B------:R-:W-:Y:S01]  /*5e00*/  UMOV UR14, 0x1 ;  /* 0x00000001000e7882 */ /* 0x000fe20000000000 */
[----:B------:R-:W-:Y:S01]  /*5e10*/  LOP3.LUT P0, RZ, R11, 0x1f, RZ, 0xc0, !PT ;  /* 0x0000001f0bff7812 */ /* 0x000fe2000780c0ff */
[----:B------:R-:W-:Y:S01]  /*5e20*/  ULDC UR5, c[0x0][0x658] ;  /* 0x0001960000057ab9 */ /* 0x000fe20000000800 */
[----:B------:R-:W-:Y:S01]  /*5e30*/  UMOV UR7, 0xffffffff ;  /* 0xffffffff00077882 */ /* 0x000fe20000000000 */
[----:B------:R-:W-:Y:S01]  /*5e40*/  BSSY B0, `(.L_x_111) ;  /* 0x00000d6000007945 */ /* 0x000fe20003800000 */
[----:B------:R-:W-:Y:S01]  /*5e50*/  USHF.L.U32 UR7, UR7, UR5, URZ ;  /* 0x0000000507077299 */ /* 0x000fe2000800063f */
[C---:B------:R-:W-:Y:S01]  /*5e60*/  ISETP.NE.AND P2, PT, R10.reuse, RZ, PT ;  /* 0x000000ff0a00720c */ /* 0x040fe20003f45270 */
[----:B------:R-:W-:Y:S01]  /*5e70*/  IMAD.MOV.U32 R15, RZ, RZ, 0x1 ;  /* 0x00000001ff0f7424 */ /* 0x000fe200078e00ff */
[----:B------:R-:W-:Y:S01]  /*5e80*/  ISETP.NE.OR P0, PT, R10, RZ, !P0 ;  /* 0x000000ff0a00720c */ /* 0x000fe20004705670 */
[----:B------:R-:W-:Y:S01]  /*5e90*/  IMAD.MOV.U32 R13, RZ, RZ, 0x1 ;  /* 0x00000001ff0d7424 */ /* 0x000fe200078e00ff */
[----:B------:R-:W-:Y:S01]  /*5ea0*/  LOP3.LUT R14, R7, 0x2, RZ, 0xfc, !PT ;  /* 0x00000002070e7812 */ /* 0x000fe200078efcff */
[----:B------:R-:W-:Y:S01]  /*5eb0*/  IMAD.MOV.U32 R12, RZ, RZ, RZ ;  /* 0x000000ffff0c7224 */ /* 0x000fe200078e00ff */
[----:B------:R-:W-:Y:S01]  /*5ec0*/  ULDC UR4, c[0x0][0x600] ;  /* 0x0001800000047ab9 */ /* 0x000fe20000000800 */
[----:B------:R-:W-:Y:S01]  /*5ed0*/  UMOV UR19, 0x1111 ;  /* 0x0000111100137882 */ /* 0x000fe20000000000 */
[----:B------:R-:W-:-:S02]  /*5ee0*/  UIADD3 UR25, UR13, 0x1, URZ ;  /* 0x000000010d197890 */ /* 0x000fc4000fffe03f */
[----:B------:R-:W-:Y:S02]  /*5ef0*/  UIADD3 UR4, UR4, -0x1, URZ ;  /* 0xffffffff04047890 */ /* 0x000fe4000fffe03f */
[----:B------:R-:W-:Y:S02]  /*5f00*/  USHF.L.U32 UR5, UR14, UR5, URZ ;  /* 0x000000050e057299 */ /* 0x000fe4000800063f */
[----:B------:R-:W-:Y:S01]  /*5f10*/  ULOP3.LUT UR7, URZ, UR7, URZ, 0x33, !UPT ;  /* 0x000000073f077292 */ /* 0x000fe2000f8e333f */
[----:B------:R-:W-:Y:S01]  /*5f20*/  ULDC.64 UR26, c[0x0][0x198] ;  /* 0x00006600001a7ab9 */ /* 0x000fe20000000a00 */
[----:B0-----:R-:W-:Y:S02]  /*5f30*/  USHF.R.U32.HI UR28, URZ, 0x2, UR9 ;  /* 0x000000023f1c7899 */ /* 0x001fe40008011609 */
[----:B------:R-:W-:Y:S02]  /*5f40*/  ULOP3.LUT UR8, UR9, 0x3, URZ, 0xc0, !UPT ;  /* 0x0000000309087892 */ /* 0x000fe4000f8ec03f */
[----:B------:R-:W-:-:S02]  /*5f50*/  USHF.L.U32 UR6, UR9, 0x4, URZ ;  /* 0x0000000409067899 */ /* 0x000fc4000800063f */
[----:B------:R-:W-:Y:S02]  /*5f60*/  USHF.L.U32 UR29, UR9, 0x9, URZ ;  /* 0x00000009091d7899 */ /* 0x000fe4000800063f */
[----:B------:R-:W-:Y:S02]  /*5f70*/  ULOP3.LUT UR9, UR9, 0xfffffffc, URZ, 0xc0, !UPT ;  /* 0xfffffffc09097892 */ /* 0x000fe4000f8ec03f */
[----:B------:R-:W-:Y:S02]  /*5f80*/  UISETP.GT.U32.AND UP0, UPT, UR8, 0xffff, UPT ;  /* 0x0000ffff0800788c */ /* 0x000fe4000bf04070 */
[----:B------:R-:W-:Y:S02]  /*5f90*/  ULOP3.LUT UR11, UR9, 0x1, URZ, 0xfc, !UPT ;  /* 0x00000001090b7892 */ /* 0x000fe4000f8efc3f */
[----:B------:R-:W-:Y:S02]  /*5fa0*/  ULOP3.LUT UR12, UR9, 0x2, URZ, 0xfc, !UPT ;  /* 0x00000002090c7892 */ /* 0x000fe4000f8efc3f */
[----:B------:R-:W-:-:S02]  /*5fb0*/  USHF.L.U32 UR10, UR14, UR9, URZ ;  /* 0x000000090e0a7299 */ /* 0x000fc4000800063f */
[----:B------:R-:W-:Y:S02]  /*5fc0*/  ULOP3.LUT UR9, UR9, 0x3, URZ, 0xfc, !UPT ;  /* 0x0000000309097892 */ /* 0x000fe4000f8efc3f */
[----:B------:R-:W-:Y:S02]  /*5fd0*/  USHF.L.U32 UR11, UR14, UR11, URZ ;  /* 0x0000000b0e0b7299 */ /* 0x000fe4000800063f */
[----:B------:R-:W-:Y:S02]  /*5fe0*/  USHF.L.U32 UR12, UR14, UR12, URZ ;  /* 0x0000000c0e0c7299 */ /* 0x000fe4000800063f */
[----:B------:R-:W-:Y:S02]  /*5ff0*/  USEL UR8, UR8, 0xffff, !UP0 ;  /* 0x0000ffff08087887 */ /* 0x000fe4000c000000 */
[----:B------:R-:W-:Y:S02]  /*6000*/  USHF.L.U32 UR9, UR14, UR9, URZ ;  /* 0x000000090e097299 */ /* 0x000fe4000800063f */
[----:B------:R-:W-:-:S02]  /*6010*/  ULOP3.LUT UR10, UR12, UR10, UR11, 0xfe, !UPT ;  /* 0x0000000a0c0a7292 */ /* 0x000fc4000f8efe0b */
[----:B------:R-:W-:Y:S02]  /*6020*/  ULOP3.LUT UR8, UR8, 0xffff, URZ, 0xc0, !UPT ;  /* 0x0000ffff08087892 */ /* 0x000fe4000f8ec03f */
[----:B------:R-:W-:Y:S02]  /*6030*/  ULOP3.LUT UR6, UR6, 0x30, URZ, 0xc0, !UPT ;  /* 0x0000003006067892 */ /* 0x000fe4000f8ec03f */
[----:B------:R-:W-:Y:S02]  /*6040*/  ULOP3.LUT UR18, UR10, UR9, URZ, 0xfc, !UPT ;  /* 0x000000090a127292 */ /* 0x000fe4000f8efc3f */
[----:B------:R-:W-:-:S12]  /*6050*/  USHF.L.U32 UR19, UR19, UR8, URZ ;  /* 0x0000000813137299 */ /* 0x000fd8000800063f */
.L_x_123:
[----:B------:R-:W-:-:S03]  /*6060*/  UMOV UR8, 0xffffffff ;  /* 0xffffffff00087882 */ /* 0x000fc60000000000 */
[----:B------:R-:W-:Y:S05]  /*6070*/  BRA.DIV UR8, `(.L_x_112) ;  /* 0x0000002e083c7947 */ /* 0x000fea000b800000 */
[----:B------:R-:W-:-:S13]  /*6080*/  ELECT P1, URZ, PT ;  /* 0x00000000003f782f */ /* 0x000fda0003820000 */
.L_x_188:
[----:B------:R-:W0:Y:S01]  /*6090*/  LDC R10, c[0x0][0x28c] ;  /* 0x0000a300ff0a7b82 */ /* 0x000e220000000800 */
[----:B------:R-:W-:Y:S01]  /*60a0*/  BSSY B1, `(.L_x_113) ;  /* 0x000003c000017945 */ /* 0x000fe20003800000 */
[----:B0-----:R-:W-:-:S13]  /*60b0*/  ISETP.LT.OR P1, PT, R10, 0x1, !P1 ;  /* 0x000000010a00780c */ /* 0x001fda0004f21670 */
[----:B------:R-:W-:Y:S05]  /*60c0*/  @P1 BRA `(.L_x_114) ;  /* 0x0000000000e41947 */ /* 0x000fea0003800000 */
[----:B------:R-:W-:Y:S01]  /*60d0*/  LEA R10, R6, UR28, 0x2 ;  /* 0x0000001c060a7c11 */ /* 0x000fe2000f8e10ff */
[----:B------:R-:W-:Y:S01]  /*60e0*/  IMAD.MOV.U32 R18, RZ, RZ, RZ ;  /* 0x000000ffff127224 */ /* 0x000fe200078e00ff */
[----:B------:R-:W-:Y:S01]  /*60f0*/  LEA R16, R4, UR6, 0x6 ;  /* 0x0000000604107c11 */ /* 0x000fe2000f8e30ff */
[----:B------:R-:W-:Y:S02]  /*6100*/  IMAD.U32 R20, RZ, RZ, UR25 ;  /* 0x00000019ff147e24 */ /* 0x000fe4000f8e00ff */
[----:B------:R-:W-:Y:S02]  /*6110*/  IMAD.MOV.U32 R4, RZ, RZ, R13 ;  /* 0x000000ffff047224 */ /* 0x000fe400078e000d */
[----:B------:R-:W-:Y:S02]  /*6120*/  IMAD.MOV.U32 R6, RZ, RZ, R12 ;  /* 0x000000ffff067224 */ /* 0x000fe400078e000c */
[----:B------:R-:W-:-:S07]  /*6130*/  IMAD.SHL.U32 R17, R10, 0x10, RZ ;  /* 0x000000100a117824 */ /* 0x000fce00078e00ff */
.L_x_118:
[----:B------:R-:W0:Y:S01]  /*6140*/  S2R R11, SR_CgaCtaId ;  /* 0x00000000000b7919 */ /* 0x000e220000008800 */
[----:B------:R-:W-:-:S04]  /*6150*/  MOV R10, 0x400 ;  /* 0x00000400000a7802 */ /* 0x000fc80000000f00 */
[----:B0-----:R-:W-:Y:S02]  /*6160*/  LEA R21, R11, R10, 0x18 ;  /* 0x0000000a0b157211 */ /* 0x001fe400078ec0ff */
[----:B------:R-:W-:Y:S01]  /*6170*/  SHF.L.U32 R10, R4, 0x1f, RZ ;  /* 0x0000001f040a7819 */ /* 0x000fe200000006ff */
[----:B------:R-:W0:Y:S02]  /*6180*/  @!P2 LDC R11, c[0x0][0x500] ;  /* 0x00014000ff0bab82 */ /* 0x000e240000000800 */
[----:B------:R-:W-:-:S04]  /*6190*/  IMAD R19, R6, 0x8, R21 ;  /* 0x0000000806137824 */ /* 0x000fc800078e0215 */
[----:B------:R-:W1:Y:S02]  /*61a0*/  SYNCS.PHASECHK.TRANS64.TRYWAIT P1, [R19+URZ+0x1c0], R10 ;  /* 0x0001c00a130075a7 */ /* 0x000e64000802017f */
[----:B-1----:R-:W-:Y:S05]  /*61b0*/  @!P1 BRA `(.L_x_115) ;  /* 0x0000002c000c9947 */ /* 0x002fea0003800000 */
.L_x_189:
[----:B-1----:R-:W-:Y:S01]  /*61c0*/  PRMT R10, R14, 0x9910, RZ ;  /* 0x000099100e0a7816 */ /* 0x002fe200000000ff */
[----:B0-----:R0:W-:Y:S03]  /*61d0*/  @!P2 SYNCS.ARRIVE.TRANS64 RZ, [R19+URZ], R11 ;  /* 0x0000000b13ffa9a7 */ /* 0x0011e6000800003f */
[----:B------:R-:W-:-:S13]  /*61e0*/  ISETP.NE.AND P1, PT, R10, 0x2, PT ;  /* 0x000000020a00780c */ /* 0x000fda0003f25270 */
[----:B0-----:R-:W-:Y:S05]  /*61f0*/  @P1 BRA `(.L_x_116) ;  /* 0x0000000000041947 */ /* 0x001fea0003800000 */
[----:B------:R-:W-:Y:S01]  /*6200*/  BPT.TRAP 0x1 ;  /* 0x000000040000795c */ /* 0x000fe20000300000 */
.L_x_116:
[----:B------:R-:W-:Y:S05]  /*6210*/  @P0 BRA `(.L_x_117) ;  /* 0x0000000000040947 */ /* 0x000fea0003800000 */
[----:B------:R-:W-:Y:S01]  /*6220*/  BPT.TRAP 0x1 ;  /* 0x000000040000795c */ /* 0x000fe20000300000 */
.L_x_117:
[----:B------:R-:W-:Y:S01]  /*6230*/  R2UR UR8, R6 ;  /* 0x00000000060872ca */ /* 0x000fe200000e0000 */
[----:B------:R-:W-:Y:S01]  /*6240*/  VIADD R20, R20, 0xffffffff ;  /* 0xffffffff14147836 */ /* 0x000fe20000000000 */
[----:B------:R-:W-:Y:S01]  /*6250*/  R2UR UR22, R21 ;  /* 0x00000000151672ca */ /* 0x000fe200000e0000 */
[----:B------:R-:W-:Y:S01]  /*6260*/  UIADD3 UR14, UP0, UR26, 0xf0, URZ ;  /* 0x000000f01a0e7890 */ /* 0x000fe2000ff1e03f */
[----:B------:R-:W-:Y:S01]  /*6270*/  R2UR UR23, R17 ;  /* 0x00000000111772ca */ /* 0x000fe200000e0000 */
[----:B------:R-:W-:Y:S01]  /*6280*/  UIADD3 UR32, UP1, UR26, 0x1f0, URZ ;  /* 0x000001f01a207890 */ /* 0x000fe2000ff3e03f */
[----:B------:R-:W-:Y:S01]  /*6290*/  R2UR UR9, R19 ;  /* 0x00000000130972ca */ /* 0x000fe200000e0000 */
[----:B------:R-:W-:Y:S01]  /*62a0*/  UIADD3.X UR15, URZ, UR27, URZ, UP0, !UPT ;  /* 0x0000001b3f0f7290 */ /* 0x000fe200087fe43f */
[----:B------:R-:W-:Y:S01]  /*62b0*/  R2UR UR10, R18 ;  /* 0x00000000120a72ca */ /* 0x000fe200000e0000 */
[----:B------:R-:W-:Y:S01]  /*62c0*/  UPRMT UR20, URZ, 0x5410, UR19 ;  /* 0x000054103f147896 */ /* 0x000fe20008000013 */
[----:B------:R-:W-:Y:S01]  /*62d0*/  R2UR UR12, R5 ;  /* 0x00000000050c72ca */ /* 0x000fe200000e0000 */
[----:B------:R-:W-:Y:S01]  /*62e0*/  VIADD R6, R6, 0x1 ;  /* 0x0000000106067836 */ /* 0x000fe20000000000 */
[----:B------:R-:W-:Y:S01]  /*62f0*/  R2UR UR24, R16 ;  /* 0x00000000101872ca */ /* 0x000fe200000e0000 */
[----:B------:R-:W-:Y:S01]  /*6300*/  USHF.L.U32 UR8, UR8, 0xb, URZ ;  /* 0x0000000b08087899 */ /* 0x000fe2000800063f */
[----:B------:R-:W-:Y:S01]  /*6310*/  ISETP.GT.AND P3, PT, R20, 0x1, PT ;  /* 0x000000011400780c */ /* 0x000fe20003f64270 */
[----:B------:R-:W-:Y:S01]  /*6320*/  UPRMT UR30, URZ, 0x5410, UR18 ;  /* 0x000054103f1e7896 */ /* 0x000fe20008000012 */
[----:B------:R-:W-:Y:S01]  /*6330*/  ISETP.NE.AND P1, PT, R6, 0x38, PT ;  /* 0x000000380600780c */ /* 0x000fe20003f25270 */
[----:B------:R-:W-:Y:S01]  /*6340*/  ULEA UR11, UR28, UR8, 0x9 ;  /* 0x000000081c0b7291 */ /* 0x000fe2000f8e483f */
[----:B------:R-:W-:Y:S01]  /*6350*/  VIADD R18, R18, 0x20 ;  /* 0x0000002012127836 */ /* 0x000fe20000000000 */
[----:B------:R-:W-:Y:S01]  /*6360*/  ULOP3.LUT UR8, UR8, 0x600, UR29, 0xf8, !UPT ;  /* 0x0000060008087892 */ /* 0x000fe2000f8ef81d */
[----:B------:R-:W-:Y:S01]  /*6370*/  SEL R11, RZ, 0x1, P1 ;  /* 0x00000001ff0b7807 */ /* 0x000fe20000800000 */
[----:B------:R-:W-:Y:S01]  /*6380*/  UIADD3 UR21, UR22, 0x480, UR11 ;  /* 0x0000048016157890 */ /* 0x000fe2000fffe00b */
[----:B------:R-:W-:Y:S01]  /*6390*/  SEL R6, R6, RZ, P1 ;  /* 0x000000ff06067207 */ /* 0x000fe20000800000 */
[----:B------:R-:W-:Y:S01]  /*63a0*/  UIADD3 UR22, UR22, 0x1c480, UR8 ;  /* 0x0001c48016167890 */ /* 0x000fe2000fffe008 */
[----:B------:R-:W-:Y:S01]  /*63b0*/  LOP3.LUT R4, R4, R11, RZ, 0x3c, !PT ;  /* 0x0000000b04047212 */ /* 0x000fe200078e3cff */
[----:B------:R-:W-:Y:S01]  /*63c0*/  UIADD3.X UR33, URZ, UR27, URZ, UP1, !UPT ;  /* 0x0000001b3f217290 */ /* 0x000fe20008ffe43f */
[----:B------:R-:W-:Y:S01]  /*63d0*/  UMOV UR16, 0x0 ;  /* 0x0000000000107882 */ /* 0x000fe20000000000 */
[----:B------:R-:W-:Y:S01]  /*63e0*/  UMOV UR17, 0x10000000 ;  /* 0x1000000000117882 */ /* 0x000fe20000000000 */
[----:B------:R-:W-:Y:S01]  /*63f0*/  UMOV UR11, UR23 ;  /* 0x00000017000b7c82 */ /* 0x000fe20008000000 */
[----:B------:R-:W-:-:S02]  /*6400*/  UMOV UR8, UR21 ;  /* 0x0000001500087c82 */ /* 0x000fc40008000000 */
[----:B------:R0:W-:Y:S02]  /*6410*/  UTMALDG.3D.MULTICAST [UR8], [UR14], UR20, desc[UR16] ;  /* 0x000010080e0073b4 */ /* 0x0001e40008011814 */
[----:B0-----:R-:W-:Y:S01]  /*6420*/  UMOV UR8, UR22 ;  /* 0x0000001600087c82 */ /* 0x001fe20008000000 */
[----:B------:R-:W-:Y:S02]  /*6430*/  UMOV UR11, UR24 ;  /* 0x00000018000b7c82 */ /* 0x000fe40008000000 */
[----:B------:R0:W-:Y:S02]  /*6440*/  UTMALDG.3D.MULTICAST [UR8], [UR32], UR30, desc[UR16] ;  /* 0x00001008200073b4 */ /* 0x0001e4000801181e */
[----:B0-----:R-:W-:Y:S05]  /*6450*/  @P3 BRA `(.L_x_118) ;  /* 0xfffffffc00383947 */ /* 0x001fea000383ffff */
.L_x_114:
[----:B------:R-:W-:Y:S05]  /*6460*/  BSYNC B1 ;  /* 0x0000000000017941 */ /* 0x000fea0003800000 */
.L_x_113:
[----:B------:R-:W-:Y:S01]  /*6470*/  LOP3.LUT P5, RZ, R15, 0xff, RZ, 0xc0, !PT ;  /* 0x000000ff0fff7812 */ /* 0x000fe200078ac0ff */
[----:B------:R-:W-:Y:S01]  /*6480*/  VIADD R11, R12, UR13 ;  /* 0x0000000d0c0b7c36 */ /* 0x000fe20008000000 */
[----:B------:R-:W-:Y:S01]  /*6490*/  ULDC.64 UR8, c[0x0][0x650] ;  /* 0x0001940000087ab9 */ /* 0x000fe20000000a00 */
[----:B------:R-:W-:Y:S01]  /*64a0*/  IMAD.U32 R6, RZ, RZ, UR13 ;  /* 0x0000000dff067e24 */ /* 0x000fe2000f8e00ff */
[----:B------:R-:W-:Y:S01]  /*64b0*/  UISETP.GE.U32.AND UP0, UPT, UR13, 0x38, UPT ;  /* 0x000000380d00788c */ /* 0x000fe2000bf06070 */
[----:B------:R-:W-:Y:S01]  /*64c0*/  BSSY B1, `(.L_x_119) ;  /* 0x000006b000017945 */ /* 0x000fe20003800000 */
[----:B------:R-:W-:Y:S02]  /*64d0*/  ISETP.GT.U32.AND P1, PT, R11, 0x37, PT ;  /* 0x000000370b00780c */ /* 0x000fe40003f24070 */
[----:B------:R-:W-:Y:S02]  /*64e0*/  PRMT R10, RZ, 0x7610, R10 ;  /* 0x00007610ff0a7816 */ /* 0x000fe4000000000a */
[----:B------:R-:W-:-:S02]  /*64f0*/  ISETP.LT.U32.AND P1, PT, R6, 0x38, P1 ;  /* 0x000000380600780c */ /* 0x000fc40000f21070 */
[----:B------:R-:W-:Y:S01]  /*6500*/  PLOP3.LUT P3, PT, PT, PT, UP0, 0x80, 0x0 ;  /* 0x000000000000781c */ /* 0x000fe20003f6f008 */
[----:B------:R-:W0:Y:S01]  /*6510*/  @P5 S2R R5, SR_CgaCtaId ;  /* 0x0000000000055919 */ /* 0x000e220000008800 */
[----:B------:R-:W-:Y:S02]  /*6520*/  @P5 MOV R4, 0x400 ;  /* 0x0000040000045802 */ /* 0x000fe40000000f00 */
[----:B------:R-:W-:Y:S02]  /*6530*/  SEL R6, RZ, 0x1, !P1 ;  /* 0x00000001ff067807 */ /* 0x000fe40004800000 */
[----:B------:R-:W-:Y:S02]  /*6540*/  PRMT R15, RZ, 0x7610, R15 ;  /* 0x00007610ff0f7816 */ /* 0x000fe4000000000f */
[----:B------:R-:W-:Y:S01]  /*6550*/  LOP3.LUT R13, R13, R6, RZ, 0x3c, !PT ;  /* 0x000000060d0d7212 */ /* 0x000fe200078e3cff */
[----:B------:R-:W-:Y:S01]  /*6560*/  IMAD.MOV.U32 R6, RZ, RZ, -0x1 ;  /* 0xffffffffff067424 */ /* 0x000fe200078e00ff */
[----:B0-----:R-:W-:-:S04]  /*6570*/  @P5 LEA R4, R5, R4, 0x18 ;  /* 0x0000000405045211 */ /* 0x001fc800078ec0ff */
[----:B------:R0:W-:Y:S01]  /*6580*/  @P5 SYNCS.ARRIVE.TRANS64.A1T0 RZ, [R4+URZ+0x3b8], RZ ;  /* 0x0003b8ff04ff59a7 */ /* 0x0001e2000810003f */
[----:B------:R-:W-:-:S04]  /*6590*/  IADD3 R2, P5, R2, R8, RZ ;  /* 0x0000000802027210 */ /* 0x000fc80007fbe0ff */
[----:B------:R-:W-:Y:S01]  /*65a0*/  ISETP.GE.U32.AND P1, PT, R2, UR8, PT ;  /* 0x0000000802007c0c */ /* 0x000fe2000bf26070 */
[----:B------:R-:W-:Y:S01]  /*65b0*/  IMAD.X R3, R3, 0x1, R0, P5 ;  /* 0x0000000103037824 */ /* 0x000fe200028e0600 */
[----:B0-----:R-:W-:-:S04]  /*65c0*/  SHF.R.U32.HI R4, RZ, 0x3, R11 ;  /* 0x00000003ff047819 */ /* 0x001fc8000001160b */
[----:B------:R-:W-:Y:S01]  /*65d0*/  ISETP.GE.U32.AND.EX P1, PT, R3, UR9, PT, P1 ;  /* 0x0000000903007c0c */ /* 0x000fe2000bf26110 */
[----:B------:R-:W-:-:S04]  /*65e0*/  IMAD.WIDE.U32 R4, R4, 0x24924925, RZ ;  /* 0x2492492504047825 */ /* 0x000fc800078e00ff */
[----:B------:R-:W-:Y:S01]  /*65f0*/  IMAD R12, R5, -0x38, R11 ;  /* 0xffffffc8050c7824 */ /* 0x000fe200078e020b */
[----:B------:R-:W-:Y:S01]  /*6600*/  @P3 LOP3.LUT R13, R13, 0x1, R5, 0x78, !PT ;  /* 0x000000010d0d3812 */ /* 0x000fe200078e7805 */
[----:B------:R-:W-:Y:S02]  /*6610*/  IMAD.MOV.U32 R4, RZ, RZ, -0x1 ;  /* 0xffffffffff047424 */ /* 0x000fe400078e00ff */
[----:B------:R-:W-:-:S04]  /*6620*/  IMAD.MOV.U32 R5, RZ, RZ, -0x1 ;  /* 0xffffffffff057424 */ /* 0x000fc800078e00ff */
[----:B------:R-:W-:Y:S05]  /*6630*/  @P1 BRA `(.L_x_120) ;  /* 0x00000004004c1947 */ /* 0x000fea0003800000 */
[----:B------:R-:W0:Y:S01]  /*6640*/  S2R R17, SR_CTAID.X ;  /* 0x0000000000117919 */ /* 0x000e220000002500 */
[----:B------:R-:W-:Y:S01]  /*6650*/  ULDC.64 UR8, c[0x0][0x628] ;  /* 0x00018a0000087ab9 */ /* 0x000fe20000000a00 */
[----:B------:R-:W1:Y:S01]  /*6660*/  LDC R18, c[0x0][0x144] ;  /* 0x00005100ff127b82 */ /* 0x000e620000000800 */
[----:B------:R-:W-:Y:S01]  /*6670*/  ISETP.NE.U32.AND P1, PT, RZ, UR8, PT ;  /* 0x00000008ff007c0c */ /* 0x000fe2000bf25070 */
[----:B------:R-:W2:Y:S01]  /*6680*/  S2R R6, SR_CTAID.Y ;  /* 0x0000000000067919 */ /* 0x000ea20000002600 */
[----:B------:R-:W-:Y:S01]  /*6690*/  ULDC UR10, c[0x0][0x150] ;  /* 0x00005400000a7ab9 */ /* 0x000fe20000000800 */
[----:B------:R-:W-:Y:S01]  /*66a0*/  ULDC UR11, c[0x0][0x630] ;  /* 0x00018c00000b7ab9 */ /* 0x000fe20000000800 */
[----:B------:R-:W-:Y:S01]  /*66b0*/  ISETP.NE.AND.EX P1, PT, RZ, UR9, PT, P1 ;  /* 0x00000009ff007c0c */ /* 0x000fe2000bf25310 */
[----:B------:R-:W-:Y:S01]  /*66c0*/  IMAD.MOV.U32 R4, RZ, RZ, R2 ;  /* 0x000000ffff047224 */ /* 0x000fe200078e0002 */
[----:B0-----:R-:W-:-:S05]  /*66d0*/  I2FP.F32.U32 R5, R17 ;  /* 0x0000001100057245 */ /* 0x001fca0000201000 */
[----:B------:R-:W-:Y:S01]  /*66e0*/  FMUL R20, R5, UR10 ;  /* 0x0000000a05147c20 */ /* 0x000fe20008400000 */
[----:B------:R-:W-:-:S05]  /*66f0*/  IMAD.MOV.U32 R5, RZ, RZ, R3 ;  /* 0x000000ffff057224 */ /* 0x000fca00078e0003 */
[----:B--2---:R-:W-:Y:S05]  /*6700*/  @!P1 BRA `(.L_x_121) ;  /* 0x0000000000289947 */ /* 0x004fea0003800000 */
[----:B------:R-:W-:Y:S02]  /*6710*/  ULDC UR10, c[0x0][0x634] ;  /* 0x00018d00000a7ab9 */ /* 0x000fe40000000800 */
[----:B------:R-:W-:-:S05]  /*6720*/  IADD3 R5, P1, R2, UR10, RZ ;  /* 0x0000000a02057c10 */ /* 0x000fca000ff3e0ff */
[----:B------:R-:W-:-:S04]  /*6730*/  IMAD.X R19, RZ, RZ, R3, P1 ;  /* 0x000000ffff137224 */ /* 0x000fc800008e0603 */
[----:B------:R-:W-:-:S04]  /*6740*/  IMAD.WIDE.U32 R10, R19, UR8, RZ ;  /* 0x00000008130a7c25 */ /* 0x000fc8000f8e00ff */
[----:B------:R-:W-:-:S04]  /*6750*/  IMAD.WIDE.U32 R10, P1, R5, UR9, R10 ;  /* 0x00000009050a7c25 */ /* 0x000fc8000f82000a */
[----:B------:R-:W-:-:S04]  /*6760*/  IMAD.WIDE.U32 R4, R5, UR8, RZ ;  /* 0x0000000805047c25 */ /* 0x000fc8000f8e00ff */
[----:B------:R-:W-:Y:S01]  /*6770*/  IMAD.MOV.U32 R4, RZ, RZ, R11 ;  /* 0x000000ffff047224 */ /* 0x000fe200078e000b */
[----:B------:R-:W-:Y:S01]  /*6780*/  IADD3 RZ, P3, R5, R10, RZ ;  /* 0x0000000a05ff7210 */ /* 0x000fe20007f7e0ff */
[----:B------:R-:W-:-:S04]  /*6790*/  IMAD.X R5, RZ, RZ, RZ, P1 ;  /* 0x000000ffff057224 */ /* 0x000fc800008e06ff */
[----:B------:R-:W-:-:S08]  /*67a0*/  IMAD.WIDE.U32.X R4, R19, UR9, R4, P3 ;  /* 0x0000000913047c25 */ /* 0x000fd000098e0404 */
.L_x_121:
[--C-:B------:R-:W-:Y:S01]  /*67b0*/  SHF.R.U64 R16, R4, UR11, R5.reuse ;  /* 0x0000000b04107c19 */ /* 0x100fe20008001205 */
[----:B------:R-:W0:Y:S01]  /*67c0*/  F2I.U32.TRUNC.NTZ R20, R20 ;  /* 0x0000001400147305 */ /* 0x000e22000020f000 */
[----:B------:R-:W-:Y:S01]  /*67d0*/  SHF.R.U32.HI R4, RZ, UR11, R5 ;  /* 0x0000000bff047c19 */ /* 0x000fe20008011605 */
[----:B------:R-:W-:Y:S01]  /*67e0*/  ULDC.64 UR8, c[0x0][0x620] ;  /* 0x0001880000087ab9 */ /* 0x000fe20000000a00 */
[----:B------:R-:W-:Y:S01]  /*67f0*/  IADD3 R11, P1, RZ, -R16, RZ ;  /* 0x80000010ff0b7210 */ /* 0x000fe20007f3e0ff */
[----:B------:R-:W-:Y:S01]  /*6800*/  ULDC.64 UR10, c[0x0][0x640] ;  /* 0x00019000000a7ab9 */ /* 0x000fe20000000a00 */
[----:B------:R-:W2:Y:S03]  /*6810*/  LDC R21, c[0x0][0x148] ;  /* 0x00005200ff157b82 */ /* 0x000ea60000000800 */
[----:B------:R-:W-:Y:S01]  /*6820*/  IMAD.X R4, RZ, RZ, ~R4, P1 ;  /* 0x000000ffff047224 */ /* 0x000fe200008e0e04 */
[----:B------:R-:W-:-:S03]  /*6830*/  ISETP.NE.U32.AND P1, PT, RZ, UR10, PT ;  /* 0x0000000aff007c0c */ /* 0x000fc6000bf25070 */
[----:B------:R-:W-:Y:S01]  /*6840*/  IMAD R10, R4, UR8, RZ ;  /* 0x00000008040a7c24 */ /* 0x000fe2000f8e02ff */
[----:B------:R-:W-:Y:S01]  /*6850*/  ISETP.NE.AND.EX P1, PT, RZ, UR11, PT, P1 ;  /* 0x0000000bff007c0c */ /* 0x000fe2000bf25310 */
[----:B------:R-:W-:Y:S01]  /*6860*/  IMAD.WIDE.U32 R4, R11, UR8, R2 ;  /* 0x000000080b047c25 */ /* 0x000fe2000f8e0002 */
[----:B------:R-:W-:-:S03]  /*6870*/  ULDC UR8, c[0x0][0x618] ;  /* 0x0001860000087ab9 */ /* 0x000fc60000000800 */
[----:B------:R-:W-:Y:S01]  /*6880*/  IMAD R11, R11, UR9, R10 ;  /* 0x000000090b0b7c24 */ /* 0x000fe2000f8e020a */
[----:B------:R-:W-:Y:S01]  /*6890*/  ULDC UR9, c[0x0][0x154] ;  /* 0x0000550000097ab9 */ /* 0x000fe20000000800 */
[----:B0-----:R-:W-:Y:S02]  /*68a0*/  IMAD.MOV R10, RZ, RZ, -R20 ;  /* 0x000000ffff0a7224 */ /* 0x001fe400078e0a14 */
[----:B------:R-:W-:Y:S02]  /*68b0*/  IMAD.IADD R5, R5, 0x1, R11 ;  /* 0x0000000105057824 */ /* 0x000fe400078e020b */
[----:B-1----:R-:W-:Y:S01]  /*68c0*/  IMAD R17, R18, R10, R17 ;  /* 0x0000000a12117224 */ /* 0x002fe200078e0211 */
[----:B------:R-:W-:Y:S02]  /*68d0*/  I2FP.F32.U32 R10, R6 ;  /* 0x00000006000a7245 */ /* 0x000fe40000201000 */
[--C-:B------:R-:W-:Y:S02]  /*68e0*/  SHF.R.U64 R18, R4, UR8, R5.reuse ;  /* 0x0000000804127c19 */ /* 0x100fe40008001205 */
[----:B------:R-:W-:Y:S01]  /*68f0*/  SHF.R.U32.HI R5, RZ, UR8, R5 ;  /* 0x00000008ff057c19 */ /* 0x000fe20008011605 */
[----:B------:R-:W-:Y:S01]  /*6900*/  FMUL R10, R10, UR9 ;  /* 0x000000090a0a7c20 */ /* 0x000fe20008400000 */
[----:B------:R-:W-:-:S02]  /*6910*/  ULDC UR8, c[0x0][0x608] ;  /* 0x0001820000087ab9 */ /* 0x000fc40000000800 */
[--C-:B------:R-:W-:Y:S01]  /*6920*/  SHF.R.U64 R20, R18, UR8, R5.reuse ;  /* 0x0000000812147c19 */ /* 0x100fe20008001205 */
[----:B------:R0:W1:Y:S01]  /*6930*/  F2I.U32.TRUNC.NTZ R22, R10 ;  /* 0x0000000a00167305 */ /* 0x000062000020f000 */
[----:B------:R-:W-:Y:S01]  /*6940*/  SHF.R.U32.HI R5, RZ, UR8, R5 ;  /* 0x00000008ff057c19 */ /* 0x000fe20008011605 */
[----:B------:R-:W-:-:S03]  /*6950*/  ULDC UR8, c[0x0][0x658] ;  /* 0x0001960000087ab9 */ /* 0x000fc60000000800 */
[--C-:B------:R-:W-:Y:S02]  /*6960*/  SHF.R.U64 R19, R20, UR8, R5.reuse ;  /* 0x0000000814137c19 */ /* 0x100fe40008001205 */
[----:B------:R-:W-:-:S03]  /*6970*/  SHF.R.U32.HI R23, RZ, UR8, R5 ;  /* 0x00000008ff177c19 */ /* 0x000fc60008011605 */
[----:B------:R-:W-:Y:S02]  /*6980*/  IMAD.MOV.U32 R4, RZ, RZ, R19 ;  /* 0x000000ffff047224 */ /* 0x000fe400078e0013 */
[----:B------:R-:W-:Y:S01]  /*6990*/  IMAD.MOV.U32 R5, RZ, RZ, R23 ;  /* 0x000000ffff057224 */ /* 0x000fe200078e0017 */
[----:B0-----:R-:W-:Y:S06]  /*69a0*/  @!P1 BRA `(.L_x_122) ;  /* 0x0000000000289947 */ /* 0x001fec0003800000 */
        /* <DEDUP_REMOVED lines=10> */
.L_x_122:
[----:B------:R-:W-:Y:S01]  /*6a50*/  ULDC UR8, c[0x0][0x648] ;  /* 0x0001920000087ab9 */ /* 0x000fe20000000800 */
[----:B-1----:R-:W-:Y:S01]  /*6a60*/  IMAD.MOV R22, RZ, RZ, -R22 ;  /* 0x000000ffff167224 */ /* 0x002fe200078e0a16 */
[----:B------:R-:W-:Y:S01]  /*6a70*/  SHF.R.U64 R5, R4, UR8, R5 ;  /* 0x0000000804057c19 */ /* 0x000fe20008001205 */
[----:B------:R-:W-:Y:S01]  /*6a80*/  ULDC UR8, c[0x0][0x638] ;  /* 0x00018e0000087ab9 */ /* 0x000fe20000000800 */
[----:B------:R-:W-:Y:S01]  /*6a90*/  LOP3.LUT R4, R20, UR7, RZ, 0xc0, !PT ;  /* 0x0000000714047c12 */ /* 0x000fe2000f8ec0ff */
[----:B--2---:R-:W-:Y:S01]  /*6aa0*/  @P4 IMAD R17, R21, R22, R6 ;  /* 0x0000001615114224 */ /* 0x004fe200078e0206 */
[----:B------:R-:W-:Y:S01]  /*6ab0*/  LOP3.LUT R18, R18, UR4, RZ, 0xc0, !PT ;  /* 0x0000000412127c12 */ /* 0x000fe2000f8ec0ff */
[----:B------:R-:W-:Y:S01]  /*6ac0*/  IMAD.MOV R6, RZ, RZ, -R5 ;  /* 0x000000ffff067224 */ /* 0x000fe200078e0a05 */
[----:B------:R-:W-:Y:S01]  /*6ad0*/  ULDC UR9, c[0x0][0x610] ;  /* 0x0001840000097ab9 */ /* 0x000fe20000000800 */
[----:B------:R-:W-:Y:S02]  /*6ae0*/  IMAD R4, R5, UR5, R4 ;  /* 0x0000000505047c24 */ /* 0x000fe4000f8e0204 */
[----:B------:R-:W-:Y:S01]  /*6af0*/  IMAD R19, R6, UR8, R19 ;  /* 0x0000000806137c24 */ /* 0x000fe2000f8e0213 */
[----:B------:R-:W-:Y:S01]  /*6b00*/  ULDC UR8, c[0x0][0x600] ;  /* 0x0001800000087ab9 */ /* 0x000fe20000000800 */
[----:B------:R-:W-:-:S02]  /*6b10*/  IMAD R17, R4, UR9, R17 ;  /* 0x0000000904117c24 */ /* 0x000fc4000f8e0211 */
[----:B------:R-:W-:Y:S02]  /*6b20*/  IMAD R6, R19, UR8, R18 ;  /* 0x0000000813067c24 */ /* 0x000fe4000f8e0212 */
[----:B------:R-:W-:Y:S02]  /*6b30*/  IMAD.MOV.U32 R10, RZ, RZ, 0x1 ;  /* 0x00000001ff0a7424 */ /* 0x000fe400078e00ff */
[----:B------:R-:W-:Y:S01]  /*6b40*/  IMAD.MOV.U32 R5, RZ, RZ, R16 ;  /* 0x000000ffff057224 */ /* 0x000fe200078e0010 */
[----:B------:R-:W-:Y:S02]  /*6b50*/  SEL R4, R6, R17, !P4 ;  /* 0x0000001106047207 */ /* 0x000fe40006000000 */
[----:B------:R-:W-:-:S07]  /*6b60*/  SEL R6, R17, R6, !P4 ;  /* 0x0000000611067207 */ /* 0x000fce0006000000 */
.L_x_120:
[----:B------:R-:W-:Y:S05]  /*6b70*/  BSYNC B1 ;  /* 0x0000000000017941 */ /* 0x000fea0003800000 */
.L_x_119:
[----:B------:R-:W-:-:S13]  /*6b80*/  LOP3.LUT P1, RZ, R10, 0xff, RZ, 0xc0, !PT ;  /* 0x000000ff0aff7812 */ /* 0x000fda000782c0ff */
[----:B------:R-:W-:Y:S05]  /*6b90*/  @P1 BRA `(.L_x_123) ;  /* 0xfffffff400301947 */ /* 0x000fea000383ffff */
[----:B------:R-:W-:Y:S05]  /*6ba0*/  BSYNC B0 ;  /* 0x0000000000007941 */ /* 0x000fea0003800000 */
.L_x_111:
[----:B------:R-:W-:-:S03]  /*6bb0*/  UMOV UR8, 0xffffffff ;  /* 0xffffffff00087882 */ /* 0x000fc60000000000 */
[----:B------:R-:W-:Y:S05]  /*6bc0*/  BRA.DIV UR8, `(.L_x_124) ;  /* 0x00000022089c7947 */ /* 0x000fea000b800000 */
[----:B------:R-:W-:-:S13]  /*6bd0*/  ELECT P0, URZ, PT ;  /* 0x00000000003f782f */ /* 0x000fda0003800000 */
.L_x_192:
[----:B------:R-:W-:Y:S04]  /*6be0*/  BSSY B0, `(.L_x_125) ;  /* 0x00001ff000007945 */ /* 0x000fe80003800000 */
[----:B------:R-:W-:Y:S05]  /*6bf0*/  @!P0 BRA `(.L_x_126) ;  /* 0x0000001c00f48947 */ /* 0x000fea0003800000 */
[----:B------:R-:W-:-:S04]  /*6c00*/  LOP3.LUT R7, R7, 0x2, RZ, 0xfc, !PT ;  /* 0x0000000207077812 */ /* 0x000fc800078efcff */
[----:B------:R-:W-:-:S13]  /*6c10*/  ISETP.NE.AND P0, PT, R7, 0x3, PT ;  /* 0x000000030700780c */ /* 0x000fda0003f05270 */
[----:B------:R-:W-:Y:S05]  /*6c20*/  @!P0 BRA `(.L_x_127) ;  /* 0x0000000000048947 */ /* 0x000fea0003800000 */
[----:B------:R-:W-:Y:S01]  /*6c30*/  BPT.TRAP 0x1 ;  /* 0x000000040000795c */ /* 0x000fe20000300000 */
.L_x_127:
[----:B------:R-:W0:Y:S01]  /*6c40*/  S2R R3, SR_CgaCtaId ;  /* 0x0000000000037919 */ /* 0x000e220000008800 */
[----:B------:R-:W-:Y:S02]  /*6c50*/  MOV R0, 0x400 ;  /* 0x0000040000007802 */ /* 0x000fe40000000f00 */
[----:B------:R-:W-:Y:S02]  /*6c60*/  SHF.L.U32 R2, R13, 0x1f, RZ ;  /* 0x0000001f0d027819 */ /* 0x000fe400000006ff */
[----:B0-----:R-:W-:-:S05]  /*6c70*/  LEA R3, R3, R0, 0x18 ;  /* 0x0000000003037211 */ /* 0x001fca00078ec0ff */
[----:B------:R-:W-:-:S04]  /*6c80*/  VIADD R3, R3, 0x1c0 ;  /* 0x000001c003037836 */ /* 0x000fc80000000000 */
[C---:B------:R-:W-:Y:S02]  /*6c90*/  IMAD R5, R12.reuse, 0x8, R3 ;  /* 0x000000080c057824 */ /* 0x040fe400078e0203 */
[----:B------:R-:W-:Y:S02]  /*6ca0*/  VIADD R12, R12, 0x1 ;  /* 0x000000010c0c7836 */ /* 0x000fe40000000000 */
[----:B------:R-:W0:Y:S03]  /*6cb0*/  SYNCS.PHASECHK.TRANS64.TRYWAIT P0, [R5+URZ], R2 ;  /* 0x00000002050075a7 */ /* 0x000e26000800017f */
[----:B------:R-:W-:-:S04]  /*6cc0*/  ISETP.NE.AND P1, PT, R12, 0x38, PT ;  /* 0x000000380c00780c */ /* 0x000fc80003f25270 */
[----:B------:R-:W-:Y:S02]  /*6cd0*/  SEL R0, RZ, 0x1, P1 ;  /* 0x00000001ff007807 */ /* 0x000fe40000800000 */
[----:B------:R-:W-:Y:S02]  /*6ce0*/  SEL R12, R12, RZ, P1 ;  /* 0x000000ff0c0c7207 */ /* 0x000fe40000800000 */
[----:B------:R-:W-:-:S03]  /*6cf0*/  LOP3.LUT R13, R13, R0, RZ, 0x3c, !PT ;  /* 0x000000000d0d7212 */ /* 0x000fc600078e3cff */
[----:B------:R-:W-:Y:S01]  /*6d00*/  IMAD R7, R12, 0x8, R3 ;  /* 0x000000080c077824 */ /* 0x000fe200078e0203 */
[----:B------:R-:W-:Y:S01]  /*6d10*/  SHF.L.U32 R4, R13, 0x1f, RZ ;  /* 0x0000001f0d047819 */ /* 0x000fe200000006ff */
[----:B0-----:R-:W-:Y:S06]  /*6d20*/  @!P0 BRA `(.L_x_128) ;  /* 0x0000002000688947 */ /* 0x001fec0003800000 */
.L_x_193:
[----:B------:R-:W1:Y:S01]  /*6d30*/  SYNCS.PHASECHK.TRANS64.TRYWAIT P0, [R7+URZ], R4 ;  /* 0x00000004070075a7 */ /* 0x000e62000800017f */
[----:B------:R-:W-:-:S05]  /*6d40*/  VIADD R0, R12, 0x1 ;  /* 0x000000010c007836 */ /* 0x000fca0000000000 */
[----:B------:R-:W-:-:S04]  /*6d50*/  ISETP.NE.AND P1, PT, R0, 0x38, PT ;  /* 0x000000380000780c */ /* 0x000fc80003f25270 */
[----:B0-----:R-:W-:Y:S02]  /*6d60*/  SEL R2, RZ, 0x1, P1 ;  /* 0x00000001ff027807 */ /* 0x001fe40000800000 */
[----:B------:R-:W-:Y:S02]  /*6d70*/  SEL R0, R0, RZ, P1 ;  /* 0x000000ff00007207 */ /* 0x000fe40000800000 */
[----:B------:R-:W-:-:S03]  /*6d80*/  LOP3.LUT R13, R13, R2, RZ, 0x3c, !PT ;  /* 0x000000020d0d7212 */ /* 0x000fc600078e3cff */
[----:B------:R-:W-:Y:S01]  /*6d90*/  IMAD R6, R0, 0x8, R3 ;  /* 0x0000000800067824 */ /* 0x000fe200078e0203 */
[----:B------:R-:W-:Y:S01]  /*6da0*/  SHF.L.U32 R5, R13, 0x1f, RZ ;  /* 0x0000001f0d057819 */ /* 0x000fe200000006ff */
[----:B-1----:R-:W-:Y:S06]  /*6db0*/  @!P0 BRA `(.L_x_129) ;  /* 0x0000002000588947 */ /* 0x002fec0003800000 */
.L_x_194:
[----:B------:R-:W1:Y:S01]  /*6dc0*/  SYNCS.PHASECHK.TRANS64.TRYWAIT P0, [R6+URZ], R5 ;  /* 0x00000005060075a7 */ /* 0x000e62000800017f */
[----:B------:R-:W-:-:S05]  /*6dd0*/  VIADD R0, R0, 0x1 ;  /* 0x0000000100007836 */ /* 0x000fca0000000000 */
[----:B------:R-:W-:-:S04]  /*6de0*/  ISETP.NE.AND P1, PT, R0, 0x38, PT ;  /* 0x000000380000780c */ /* 0x000fc80003f25270 */
[----:B------:R-:W-:Y:S02]  /*6df0*/  SEL R2, RZ, 0x1, P1 ;  /* 0x00000001ff027807 */ /* 0x000fe40000800000 */
[----:B------:R-:W-:Y:S02]  /*6e00*/  SEL R0, R0, RZ, P1 ;  /* 0x000000ff00007207 */ /* 0x000fe40000800000 */
[----:B------:R-:W-:-:S03]  /*6e10*/  LOP3.LUT R13, R13, R2, RZ, 0x3c, !PT ;  /* 0x000000020d0d7212 */ /* 0x000fc600078e3cff */
[----:B0-----:R-:W-:Y:S01]  /*6e20*/  IMAD R7, R0, 0x8, R3 ;  /* 0x0000000800077824 */ /* 0x001fe200078e0203 */
[----:B------:R-:W-:Y:S01]  /*6e30*/  SHF.L.U32 R4, R13, 0x1f, RZ ;  /* 0x0000001f0d047819 */ /* 0x000fe200000006ff */
[----:B-1----:R-:W-:Y:S06]  /*6e40*/  @!P0 BRA `(.L_x_130) ;  /* 0x0000002000488947 */ /* 0x002fec0003800000 */
.L_x_195:
        /* <DEDUP_REMOVED lines=9> */
.L_x_196:
        /* <DEDUP_REMOVED lines=9> */
.L_x_197:
        /* <DEDUP_REMOVED lines=9> */
.L_x_198:
        /* <DEDUP_REMOVED lines=9> */
.L_x_199:
        /* <DEDUP_REMOVED lines=9> */
.L_x_200:
        /* <DEDUP_REMOVED lines=9> */
.L_x_201:
        /* <DEDUP_REMOVED lines=9> */
.L_x_202:
        /* <DEDUP_REMOVED lines=9> */
.L_x_203:
        /* <DEDUP_REMOVED lines=9> */
.L_x_204:
        /* <DEDUP_REMOVED lines=9> */
.L_x_205:
        /* <DEDUP_REMOVED lines=9> */
.L_x_206:
        /* <DEDUP_REMOVED lines=9> */
.L_x_207:
        /* <DEDUP_REMOVED lines=9> */
.L_x_208:
        /* <DEDUP_REMOVED lines=9> */
.L_x_209:
        /* <DEDUP_REMOVED lines=9> */
.L_x_210:
        /* <DEDUP_REMOVED lines=9> */
.L_x_211:
        /* <DEDUP_REMOVED lines=9> */
.L_x_212:
        /* <DEDUP_REMOVED lines=9> */
.L_x_213:
        /* <DEDUP_REMOVED lines=9> */
.L_x_214:
        /* <DEDUP_REMOVED lines=9> */
.L_x_215:
        /* <DEDUP_REMOVED lines=9> */
.L_x_216:
        /* <DEDUP_REMOVED lines=9> */
.L_x_217:
        /* <DEDUP_REMOVED lines=9> */
.L_x_218:
        /* <DEDUP_REMOVED lines=9> */
.L_x_219:
        /* <DEDUP_REMOVED lines=9> */
.L_x_220:
        /* <DEDUP_REMOVED lines=9> */
.L_x_221:
        /* <DEDUP_REMOVED lines=9> */
.L_x_222:
        /* <DEDUP_REMOVED lines=9> */
.L_x_223:
        /* <DEDUP_REMOVED lines=9> */
.L_x_224:
        /* <DEDUP_REMOVED lines=9> */
.L_x_225:
        /* <DEDUP_REMOVED lines=9> */
.L_x_226:
        /* <DEDUP_REMOVED lines=9> */
.L_x_227:
        /* <DEDUP_REMOVED lines=9> */
.L_x_228:
        /* <DEDUP_REMOVED lines=9> */
.L_x_229:
        /* <DEDUP_REMOVED lines=9> */
.L_x_230:
        /* <DEDUP_REMOVED lines=9> */
.L_x_231:
        /* <DEDUP_REMOVED lines=9> */
.L_x_232:
        /* <DEDUP_REMOVED lines=9> */
.L_x_233:
        /* <DEDUP_REMOVED lines=9> */
.L_x_234:
        /* <DEDUP_REMOVED lines=9> */
.L_x_235:
        /* <DEDUP_REMOVED lines=9> */
.L_x_236:
        /* <DEDUP_REMOVED lines=9> */
.L_x_237:
        /* <DEDUP_REMOVED lines=9> */
.L_x_238:
        /* <DEDUP_REMOVED lines=9> */
.L_x_239:
        /* <DEDUP_REMOVED lines=9> */
.L_x_240:
        /* <DEDUP_REMOVED lines=9> */
.L_x_241:
        /* <DEDUP_REMOVED lines=9> */
.L_x_242:
        /* <DEDUP_REMOVED lines=9> */
.L_x_243:
        /* <DEDUP_REMOVED lines=9> */
.L_x_244:
        /* <DEDUP_REMOVED lines=9> */
.L_x_245:
        /* <DEDUP_REMOVED lines=9> */
.L_x_246:
[----:B------:R-:W1:Y:S01]  /*8b00*/  SYNCS.PHASECHK.TRANS64.TRYWAIT P0, [R6+URZ], R5 ;  /* 0x00000005060075a7 */ /* 0x000e62000800017f */
[----:B------:R-:W-:-:S05]  /*8b10*/  VIADD R0, R0, 0x1 ;  /* 0x0000000100007836 */ /* 0x000fca0000000000 */
[----:B------:R-:W-:-:S04]  /*8b20*/  ISETP.NE.AND P1, PT, R0, 0x38, PT ;  /* 0x000000380000780c */ /* 0x000fc80003f25270 */
[----:B------:R-:W-:Y:S02]  /*8b30*/  SEL R2, RZ, 0x1, P1 ;  /* 0x00000001ff027807 */ /* 0x000fe40000800000 */
[----:B------:R-:W-:Y:S02]  /*8b40*/  SEL R0, R0, RZ, P1 ;  /* 0x000000ff00007207 */ /* 0x000fe40000800000 */
[----:B------:R-:W-:Y:S01]  /*8b50*/  LOP3.LUT R2, R13, R2, RZ, 0x3c, !PT ;  /* 0x000000020d027212 */ /* 0x000fe200078e3cff */
[----:B-1----:R-:W-:Y:S06]  /*8b60*/  @!P0 BRA `(.L_x_182) ;  /* 0x0000001400108947 */ /* 0x002fec0003800000 */
.L_x_247:
[----:B------:R-:W-:Y:S01]  /*8b70*/  IMAD R3, R0, 0x8, R3 ;  /* 0x0000000800037824 */ /* 0x000fe200078e0203 */
[----:B------:R-:W-:-:S07]  /*8b80*/  SHF.L.U32 R0, R2, 0x1f, RZ ;  /* 0x0000001f02007819 */ /* 0x000fce00000006ff */
.L_x_183:
[----:B--2---:R2:W3:Y:S02]  /*8b90*/  SYNCS.PHASECHK.TRANS64.TRYWAIT P0, [R3+URZ], R0 ;  /* 0x00000000030075a7 */ /* 0x0044e4000800017f */
[----:B---3--:R-:W-:Y:S05]  /*8ba0*/  @!P0 NANOSLEEP.SYNCS 0x989680 ;  /* 0x009896800000895d */ /* 0x008fea0003900000 */
[----:B------:R-:W3:Y:S02]  /*8bb0*/  @!P0 SYNCS.PHASECHK.TRANS64 P0, [R3+URZ], R0 ;  /* 0x00000000030085a7 */ /* 0x000ee4000800007f */
[----:B---3--:R-:W-:Y:S05]  /*8bc0*/  @!P0 BRA `(.L_x_183) ;  /* 0xfffffffc00f08947 */ /* 0x008fea000383ffff */
.L_x_126:
[----:B------:R-:W-:Y:S05]  /*8bd0*/  BSYNC B0 ;  /* 0x0000000000007941 */ /* 0x000fea0003800000 */
.L_x_125:
[----:B------:R-:W-:Y:S05]  /*8be0*/  EXIT ;  /* 0x000000000000794d */ /* 0x000fea0003800000 */
.L_x_20:
[----:B0-----:R-:W-:-:S04]  /*8bf0*/  IMAD.U32 R17, RZ, RZ, UR15 ;  /* 0x0000000fff117e24 */ /* 0x001fc8000f8e00ff */
[----:B------:R0:W1:Y:S03]  /*8c00*/  SYNCS.PHASECHK.TRANS64.TRYWAIT P0, [R17+URZ+-0x8], R16 ;  /* 0xfffff810110075a7 */ /* 0x000066000800017f */
[----:B-1----:R-:W-:Y:S05]  /*8c10*/  @!P0 NANOSLEEP.SYNCS 0x989680 ;  /* 0x009896800000895d */ /* 0x002fea0003900000 */
[----:B------:R-:W1:Y:S02]  /*8c20*/  @!P0 SYNCS.PHASECHK.TRANS64 P0, [R17+URZ+-0x8], R16 ;  /* 0xfffff810110085a7 */ /* 0x000e64000800007f */
[----:B-1----:R-:W-:Y:S05]  /*8c30*/  @!P0 BRA `(.L_x_20) ;  /* 0xfffffffc00ec8947 */ /* 0x002fea000383ffff */
[----:B------:R-:W-:Y:S05]  /*8c40*/  BRA `(.L_x_184) ;  /* 0xffffff9000647947 */ /* 0x000fea000383ffff */
.L_x_25:
[----:B-1----:R-:W-:-:S04]  /*8c50*/  IMAD.U32 R17, RZ, RZ, UR6 ;  /* 0x00000006ff117e24 */ /* 0x002fc8000f8e00ff */
[----:B------:R1:W4:Y:S03]  /*8c60*/  SYNCS.PHASECHK.TRANS64.TRYWAIT P0, [R17+URZ], R16 ;  /* 0x00000010110075a7 */ /* 0x000326000800017f */
[----:B----4-:R-:W-:Y:S05]  /*8c70*/  @!P0 NANOSLEEP.SYNCS 0x989680 ;  /* 0x009896800000895d */ /* 0x010fea0003900000 */
[----:B------:R-:W4:Y:S02]  /*8c80*/  @!P0 SYNCS.PHASECHK.TRANS64 P0, [R17+URZ], R16 ;  /* 0x00000010110085a7 */ /* 0x000f24000800007f */
[----:B----4-:R-:W-:Y:S05]  /*8c90*/  @!P0 BRA `(.L_x_25) ;  /* 0xfffffffc00ec8947 */ /* 0x010fea000383ffff */
[----:B------:R-:W-:Y:S05]  /*8ca0*/  BRA `(.L_x_24) ;  /* 0xffffff94000c7947 */ /* 0x000fea000383ffff */
.L_x_31:
[----:B-1----:R-:W-:-:S04]  /*8cb0*/  IMAD.U32 R19, RZ, RZ, UR9 ;  /* 0x00000009ff137e24 */ /* 0x002fc8000f8e00ff */
[----:B------:R1:W4:Y:S03]  /*8cc0*/  SYNCS.PHASECHK.TRANS64.TRYWAIT P0, [R19+URZ], R18 ;  /* 0x00000012130075a7 */ /* 0x000326000800017f */
[----:B----4-:R-:W-:Y:S05]  /*8cd0*/  @!P0 NANOSLEEP.SYNCS 0x989680 ;  /* 0x009896800000895d */ /* 0x010fea0003900000 */
[----:B------:R-:W4:Y:S02]  /*8ce0*/  @!P0 SYNCS.PHASECHK.TRANS64 P0, [R19+URZ], R18 ;  /* 0x00000012130085a7 */ /* 0x000f24000800007f */
[----:B----4-:R-:W-:Y:S05]  /*8cf0*/  @!P0 BRA `(.L_x_31) ;  /* 0xfffffffc00ec8947 */ /* 0x010fea000383ffff */
[----:B------:R-:W-:Y:S05]  /*8d00*/  BRA `(.L_x_30) ;  /* 0xffffff98004c7947 */ /* 0x000fea000383ffff */
.L_x_39:
[----:B0-----:R-:W-:-:S04]  /*8d10*/  IMAD.U32 R17, RZ, RZ, UR15 ;  /* 0x0000000fff117e24 */ /* 0x001fc8000f8e00ff */
[----:B------:R0:W1:Y:S03]  /*8d20*/  SYNCS.PHASECHK.TRANS64.TRYWAIT P0, [R17+URZ+0x8], R16 ;  /* 0x00000810110075a7 */ /* 0x000066000800017f */
[----:B-1----:R-:W-:Y:S05]  /*8d30*/  @!P0 NANOSLEEP.SYNCS 0x989680 ;  /* 0x009896800000895d */ /* 0x002fea0003900000 */
[----:B------:R-:W1:Y:S02]  /*8d40*/  @!P0 SYNCS.PHASECHK.TRANS64 P0, [R17+URZ+0x8], R16 ;  /* 0x00000810110085a7 */ /* 0x000e64000800007f */
[----:B-1----:R-:W-:Y:S05]  /*8d50*/  @!P0 BRA `(.L_x_39) ;  /* 0xfffffffc00ec8947 */ /* 0x002fea000383ffff */
[----:B------:R-:W-:Y:S05]  /*8d60*/  BRA `(.L_x_185) ;  /* 0xffffffa000847947 */ /* 0x000fea000383ffff */
.L_x_112:
[----:B------:R-:W-:Y:S01]  /*8d70*/  BSSY B1, `(.L_x_186) ;  /* 0x0000006000017945 */ /* 0x000fe20003800000 */
[----:B------:R-:W-:-:S07]  /*8d80*/  IMAD.MOV.U32 R10, RZ, RZ, -0x1 ;  /* 0xffffffffff0a7424 */ /* 0x000fce00078e00ff */
[----:B------:R-:W-:Y:S05]  /*8d90*/  WARPSYNC.COLLECTIVE R10, `(.L_x_187) ;  /* 0x000000000a0c7348 */ /* 0x000fea0003c00000 */
[----:B------:R-:W-:Y:S02]  /*8da0*/  ELECT P1, UR62, PT ;  /* 0x00000000003e782f */ /* 0x000fe40003820000 */
[----:B------:R-:W-:Y:S01]  /*8db0*/  MOV R10, UR62 ;  /* 0x0000003e000a7c02 */ /* 0x000fe20008000f00 */
[----:B------:R-:W-:Y:S10]  /*8dc0*/  ENDCOLLECTIVE ;  /* 0x000000000000791b */ /* 0x000ff40003800000 */
.L_x_187:
[----:B------:R-:W-:Y:S05]  /*8dd0*/  BSYNC B1 ;  /* 0x0000000000017941 */ /* 0x000fea0003800000 */
.L_x_186:
[----:B------:R-:W-:Y:S05]  /*8de0*/  BRA `(.L_x_188) ;  /* 0xffffffd000a87947 */ /* 0x000fea000383ffff */
.L_x_115:
[----:B-1----:R1:W2:Y:S02]  /*8df0*/  SYNCS.PHASECHK.TRANS64.TRYWAIT P1, [R19+URZ+0x1c0], R10 ;  /* 0x0001c00a130075a7 */ /* 0x0022a4000802017f */
[----:B--2---:R-:W-:Y:S05]  /*8e00*/  @!P1 NANOSLEEP.SYNCS 0x989680 ;  /* 0x009896800000995d */ /* 0x004fea0003900000 */
[----:B------:R-:W2:Y:S02]  /*8e10*/  @!P1 SYNCS.PHASECHK.TRANS64 P1, [R19+URZ+0x1c0], R10 ;  /* 0x0001c00a130095a7 */ /* 0x000ea4000802007f */
[----:B--2---:R-:W-:Y:S05]  /*8e20*/  @!P1 BRA `(.L_x_115) ;  /* 0xfffffffc00f09947 */ /* 0x004fea000383ffff */
[----:B------:R-:W-:Y:S05]  /*8e30*/  BRA `(.L_x_189) ;  /* 0xffffffd000e07947 */ /* 0x000fea000383ffff */
.L_x_124:
[----:B------:R-:W-:Y:S01]  /*8e40*/  BSSY B0, `(.L_x_190) ;  /* 0x0000006000007945 */ /* 0x000fe20003800000 */
[----:B------:R-:W-:-:S07]  /*8e50*/  IMAD.MOV.U32 R10, RZ, RZ, -0x1 ;  /* 0xffffffffff0a7424 */ /* 0x000fce00078e00ff */
[----:B------:R-:W-:Y:S05]  /*8e60*/  WARPSYNC.COLLECTIVE R10, `(.L_x_191) ;  /* 0x000000000a0c7348 */ /* 0x000fea0003c00000 */
[----:B------:R-:W-:Y:S02]  /*8e70*/  ELECT P1, UR62, PT ;  /* 0x00000000003e782f */ /* 0x000fe40003820000 */
[----:B------:R-:W-:Y:S01]  /*8e80*/  MOV R10, UR62 ;  /* 0x0000003e000a7c02 */ /* 0x000fe20008000f00 */
[----:B------:R-:W-:Y:S10]  /*8e90*/  ENDCOLLECTIVE ;  /* 0x000000000000791b */ /* 0x000ff40003800000 */
.L_x_191:
[----:B------:R-:W-:Y:S05]  /*8ea0*/  BSYNC B0 ;  /* 0x0000000000007941 */ /* 0x000fea0003800000 */
.L_x_190:
[----:B------:R-:W-:Y:S01]  /*8eb0*/  PLOP3.LUT P0, PT, P1, PT, PT, 0x80, 0x0 ;  /* 0x000000000000781c */ /* 0x000fe20000f0f070 */
[----:B------:R-:W-:-:S12]  /*8ec0*/  BRA `(.L_x_192) ;  /* 0xffffffdc00447947 */ /* 0x000fd8000383ffff */
.L_x_128:
[----:B0-----:R0:W1:Y:S02]  /*8ed0*/  SYNCS.PHASECHK.TRANS64.TRYWAIT P0, [R5+URZ], R2 ;  /* 0x00000002050075a7 */ /* 0x001064000800017f */
[----:B-1----:R-:W-:Y:S05]  /*8ee0*/  @!P0 NANOSLEEP.SYNCS 0x989680 ;  /* 0x009896800000895d */ /* 0x002fea0003900000 */
[----:B------:R-:W1:Y:S02]  /*8ef0*/  @!P0 SYNCS.PHASECHK.TRANS64 P0, [R5+URZ], R2 ;  /* 0x00000002050085a7 */ /* 0x000e64000800007f */
[----:B-1----:R-:W-:Y:S05]  /*8f00*/  @!P0 BRA `(.L_x_128) ;  /* 0xfffffffc00f08947 */ /* 0x002fea000383ffff */
[----:B------:R-:W-:Y:S05]  /*8f10*/  BRA `(.L_x_193) ;  /* 0xffffffdc00847947 */ /* 0x000fea000383ffff */
.L_x_129:
[----:B0-----:R0:W1:Y:S02]  /*8f20*/  SYNCS.PHASECHK.TRANS64.TRYWAIT P0, [R7+URZ], R4 ;  /* 0x00000004070075a7 */ /* 0x001064000800017f */
[----:B-1----:R-:W-:Y:S05]  /*8f30*/  @!P0 NANOSLEEP.SYNCS 0x989680 ;  /* 0x009896800000895d */ /* 0x002fea0003900000 */
[----:B------:R-:W1:Y:S02]  /*8f40*/  @!P0 SYNCS.PHASECHK.TRANS64 P0, [R7+URZ], R4 ;  /* 0x00000004070085a7 */ /* 0x000e64000800007f */
[----:B-1----:R-:W-:Y:S05]  /*8f50*/  @!P0 BRA `(.L_x_129) ;  /* 0xfffffffc00f08947 */ /* 0x002fea000383ffff */
[----:B------:R-:W-:Y:S05]  /*8f60*/  BRA `(.L_x_194) ;  /* 0xffffffdc00947947 */ /* 0x000fea000383ffff */
.L_x_130:
[----:B0-----:R0:W1:Y:S02]  /*8f70*/  SYNCS.PHASECHK.TRANS64.TRYWAIT P0, [R6+URZ], R5 ;  /* 0x00000005060075a7 */ /* 0x001064000800017f */
[----:B-1----:R-:W-:Y:S05]  /*8f80*/  @!P0 NANOSLEEP.SYNCS 0x989680 ;  /* 0x009896800000895d */ /* 0x002fea0003900000 */
[----:B------:R-:W1:Y:S02]  /*8f90*/  @!P0 SYNCS.PHASECHK.TRANS64 P0, [R6+URZ], R5 ;  /* 0x00000005060085a7 */ /* 0x000e64000800007f */
[----:B-1----:R-:W-:Y:S05]  /*8fa0*/  @!P0 BRA `(.L_x_130) ;  /* 0xfffffffc00f08947 */ /* 0x002fea000383ffff */
[----:B------:R-:W-:Y:S05]  /*8fb0*/  BRA `(.L_x_195) ;  /* 0xffffffdc00a47947 */ /* 0x000fea000383ffff */
.L_x_131:
[----:B0-----:R0:W1:Y:S02]  /*8fc0*/  SYNCS.PHASECHK.TRANS64.TRYWAIT P0, [R7+URZ], R4 ;  /* 0x00000004070075a7 */ /* 0x001064000800017f */
[----:B-1----:R-:W-:Y:S05]  /*8fd0*/  @!P0 NANOSLEEP.SYNCS 0x989680 ;  /* 0x009896800000895d */ /* 0x002fea0003900000 */
[----:B------:R-:W1:Y:S02]  /*8fe0*/  @!P0 SYNCS.PHASECHK.TRANS64 P0, [R7+URZ], R4 ;  /* 0x00000004070085a7 */ /* 0x000e64000800007f */
[----:B-1----:R-:W-:Y:S05]  /*8ff0*/  @!P0 BRA `(.L_x_131) ;  /* 0xfffffffc00f08947 */ /* 0x002fea000383ffff */
[----:B------:R-:W-:Y:S05]  /*9000*/  BRA `(.L_x_196) ;  /* 0xffffffdc00b47947 */ /* 0x000fea000383ffff */
.L_x_132:
[----:B0-----:R0:W1:Y:S02]  /*9010*/  SYNCS.PHASECHK.TRANS64.TRYWAIT P0, [R6+URZ], R5 ;  /* 0x00000005060075a7 */ /* 0x001064000800017f */
[----:B-1----:R-:W-:Y:S05]  /*9020*/  @!P0 NANOSLEEP.SYNCS 0x989680 ;  /* 0x009896800000895d */ /* 0x002fea0003900000 */
[----:B------:R-:W1:Y:S02]  /*9030*/  @!P0 SYNCS.PHASECHK.TRANS64 P0, [R6+URZ], R5 ;  /* 0x00000005060085a7 */ /* 0x000e64000800007f */
[----:B-1----:R-:W-:Y:S05]  /*9040*/  @!P0 BRA `(.L_x_132) ;  /* 0xfffffffc00f08947 */ /* 0x002fea000383ffff */
[----:B------:R-:W-:Y:S05]  /*9050*/  BRA `(.L_x_197) ;  /* 0xffffffdc00c47947 */ /* 0x000fea000383ffff */
.L_x_133:
[----:B0-----:R0:W1:Y:S02]  /*9060*/  SYNCS.PHASECHK.TRANS64.TRYWAIT P0, [R7+URZ], R4 ;  /* 0x00000004070075a7 */ /* 0x001064000800017f */
[----:B-1----:R-:W-:Y:S05]  /*9070*/  @!P0 NANOSLEEP.SYNCS 0x989680 ;  /* 0x009896800000895d */ /* 0x002fea0003900000 */
[----:B------:R-:W1:Y:S02]  /*9080*/  @!P0 SYNCS.PHASECHK.TRANS64 P0, [R7+URZ], R4 ;  /* 0x00000004070085a7 */ /* 0x000e64000800007f */
[----:B-1----:R-:W-:Y:S05]  /*9090*/  @!P0 BRA `(.L_x_133) ;  /* 0xfffffffc00f08947 */ /* 0x002fea000383ffff */
[----:B------:R-:W-:Y:S05]  /*90a0*/  BRA `(.L_x_198) ;  /* 0xffffffdc00d47947 */ /* 0x000fea000383ffff */
.L_x_134:
[----:B0-----:R0:W1:Y:S02]  /*90b0*/  SYNCS.PHASECHK.TRANS64.TRYWAIT P0, [R6+URZ], R5 ;  /* 0x00000005060075a7 */ /* 0x001064000800017f */
[----:B-1----:R-:W-:Y:S05]  /*90c0*/  @!P0 NANOSLEEP.SYNCS 0x989680 ;  /* 0x009896800000895d */ /* 0x002fea0003900000 */
[----:B------:R-:W1:Y:S02]  /*90d0*/  @!P0 SYNCS.PHASECHK.TRANS64 P0, [R6+URZ], R5 ;  /* 0x00000005060085a7 */ /* 0x000e64000800007f */
[----:B-1----:R-:W-:Y:S05]  /*90e0*/  @!P0 BRA `(.L_x_134) ;  /* 0xfffffffc00f08947 */ /* 0x002fea000383ffff */
[----:B------:R-:W-:Y:S05]  /*90f0*/  BRA `(.L_x_199) ;  /* 0xffffffdc00e47947 */ /* 0x000fea000383ffff */
.L_x_135:
[----:B0-----:R0:W1:Y:S02]  /*9100*/  SYNCS.PHASECHK.TRANS64.TRYWAIT P0, [R7+URZ], R4 ;  /* 0x00000004070075a7 */ /* 0x001064000800017f */
[----:B-1----:R-:W-:Y:S05]  /*9110*/  @!P0 NANOSLEEP.SYNCS 0x989680 ;  /* 0x009896800000895d */ /* 0x002fea0003900000 */
[----:B------:R-:W1:Y:S02]  /*9120*/  @!P0 SYNCS.PHASECHK.TRANS64 P0, [R7+URZ], R4 ;  /* 0x00000004070085a7 */ /* 0x000e64000800007f */
[----:B-1----:R-:W-:Y:S05]  /*9130*/  @!P0 BRA `(.L_x_135) ;  /* 0xfffffffc00f08947 */ /* 0x002fea000383ffff */
[----:B------:R-:W-:Y:S05]  /*9140*/  BRA `(.L_x_200) ;  /* 0xffffffdc00f47947 */ /* 0x000fea000383ffff */
.L_x_136:
[----:B0-----:R0:W1:Y:S02]  /*9150*/  SYNCS.PHASECHK.TRANS64.TRYWAIT P0, [R6+URZ], R5 ;  /* 0x00000005060075a7 */ /* 0x001064000800017f */
[----:B-1----:R-:W-:Y:S05]  /*9160*/  @!P0 NANOSLEEP.SYNCS 0x989680 ;  /* 0x009896800000895d */ /* 0x002fea0003900000 */
[----:B------:R-:W1:Y:S02]  /*9170*/  @!P0 SYNCS.PHASECHK.TRANS64 P0, [R6+URZ], R5 ;  /* 0x00000005060085a7 */ /* 0x000e64000800007f */
[----:B-1----:R-:W-:Y:S05]  /*9180*/  @!P0 BRA `(.L_x_136) ;  /* 0xfffffffc00f08947 */ /* 0x002fea000383ffff */
[----:B------:R-:W-:Y:S05]  /*9190*/  BRA `(.L_x_201) ;  /* 0xffffffe000047947 */ /* 0x000fea000383ffff */
.L_x_137:
[----:B0-----:R0:W1:Y:S02]  /*91a0*/  SYNCS.PHASECHK.TRANS64.TRYWAIT P0, [R7+URZ], R4 ;  /* 0x00000004070075a7 */ /* 0x001064000800017f */
[----:B-1----:R-:W-:Y:S05]  /*91b0*/  @!P0 NANOSLEEP.SYNCS 0x989680 ;  /* 0x009896800000895d */ /* 0x002fea0003900000 */
[----:B------:R-:W1:Y:S02]  /*91c0*/  @!P0 SYNCS.PHASECHK.TRANS64 P0, [R7+URZ], R4 ;  /* 0x00000004070085a7 */ /* 0x000e64000800007f */
[----:B-1----:R-:W-:Y:S05]  /*91d0*/  @!P0 BRA `(.L_x_137) ;  /* 0xfffffffc00f08947 */ /* 0x002fea000383ffff */
[----:B------:R-:W-:Y:S05]  /*91e0*/  BRA `(.L_x_202) ;  /* 0xffffffe000147947 */ /* 0x000fea000383ffff */
.L_x_138:
[----:B0-----:R0:W1:Y:S02]  /*91f0*/  SYNCS.PHASECHK.TRANS64.TRYWAIT P0, [R6+URZ], R5 ;  /* 0x00000005060075a7 */ /* 0x001064000800017f */
[----:B-1----:R-:W-:Y:S05]  /*9200*/  @!P0 NANOSLEEP.SYNCS 0x989680 ;  /* 0x009896800000895d */ /* 0x002fea0003900000 */
[----:B------:R-:W1:Y:S02]  /*9210*/  @!P0 SYNCS.PHASECHK.TRANS64 P0, [R6+URZ], R5 ;  /* 0x00000005060085a7 */ /* 0x000e64000800007f */
[----:B-1----:R-:W-:Y:S05]  /*9220*/  @!P0 BRA `(.L_x_138) ;  /* 0xfffffffc00f08947 */ /* 0x002fea000383ffff */
[----:B------:R-:W-:Y:S05]  /*9230*/  BRA `(.L_x_203) ;  /* 0xffffffe000247947 */ /* 0x000fea000383ffff */
.L_x_139:
[----:B0-----:R0:W1:Y:S02]  /*9240*/  SYNCS.PHASECHK.TRANS64.TRYWAIT P0, [R7+URZ], R4 ;  /* 0x00000004070075a7 */ /* 0x001064000800017f */
[----:B-1----:R-:W-:Y:S05]  /*9250*/  @!P0 NANOSLEEP.SYNCS 0x989680 ;  /* 0x009896800000895d */ /* 0x002fea0003900000 */
[----:B------:R-:W1:Y:S02]  /*9260*/  @!P0 SYNCS.PHASECHK.TRANS64 P0, [R7+URZ], R4 ;  /* 0x00000004070085a7 */ /* 0x000e64000800007f */
[----:B-1----:R-:W-:Y:S05]  /*9270*/  @!P0 BRA `(.L_x_139) ;  /* 0xfffffffc00f08947 */ /* 0x002fea000383ffff */
[----:B------:R-:W-:Y:S05]  /*9280*/  BRA `(.L_x_204) ;  /* 0xffffffe000347947 */ /* 0x000fea000383ffff */
.L_x_140:
[----:B0-----:R0:W1:Y:S02]  /*9290*/  SYNCS.PHASECHK.TRANS64.TRYWAIT P0, [R6+URZ], R5 ;  /* 0x00000005060075a7 */ /* 0x001064000800017f */
[----:B-1----:R-:W-:Y:S05]  /*92a0*/  @!P0 NANOSLEEP.SYNCS 0x989680 ;  /* 0x009896800000895d */ /* 0x002fea0003900000 */
[----:B------:R-:W1:Y:S02]  /*92b0*/  @!P0 SYNCS.PHASECHK.TRANS64 P0, [R6+URZ], R5 ;  /* 0x00000005060085a7 */ /* 0x000e64000800007f */
[----:B-1----:R-:W-:Y:S05]  /*92c0*/  @!P0 BRA `(.L_x_140) ;  /* 0xfffffffc00f08947 */ /* 0x002fea000383ffff */
[----:B------:R-:W-:Y:S05]  /*92d0*/  BRA `(.L_x_205) ;  /* 0xffffffe000447947 */ /* 0x000fea000383ffff */
.L_x_141:
[----:B0-----:R0:W1:Y:S02]  /*92e0*/  SYNCS.PHASECHK.TRANS64.TRYWAIT P0, [R7+URZ], R4 ;  /* 0x00000004070075a7 */ /* 0x001064000800017f */
[----:B-1----:R-:W-:Y:S05]  /*92f0*/  @!P0 NANOSLEEP.SYNCS 0x989680 ;  /* 0x009896800000895d */ /* 0x002fea0003900000 */
[----:B------:R-:W1:Y:S02]  /*9300*/  @!P0 SYNCS.PHASECHK.TRANS64 P0, [R7+URZ], R4 ;  /* 0x00000004070085a7 */ /* 0x000e64000800007f */
[----:B-1----:R-:W-:Y:S05]  /*9310*/  @!P0 BRA `(.L_x_141) ;  /* 0xfffffffc00f08947 */ /* 0x002fea000383ffff */
[----:B------:R-:W-:Y:S05]  /*9320*/  BRA `(.L_x_206) ;  /* 0xffffffe000547947 */ /* 0x000fea000383ffff */
.L_x_142:
[----:B0-----:R0:W1:Y:S02]  /*9330*/  SYNCS.PHASECHK.TRANS64.TRYWAIT P0, [R6+URZ], R5 ;  /* 0x00000005060075a7 */ /* 0x001064000800017f */
[----:B-1----:R-:W-:Y:S05]  /*9340*/  @!P0 NANOSLEEP.SYNCS 0x989680 ;  /* 0x009896800000895d */ /* 0x002fea0003900000 */
[----:B------:R-:W1:Y:S02]  /*9350*/  @!P0 SYNCS.PHASECHK.TRANS64 P0, [R6+URZ], R5 ;  /* 0x00000005060085a7 */ /* 0x000e64000800007f */
[----:B-1----:R-:W-:Y:S05]  /*9360*/  @!P0 BRA `(.L_x_142) ;  /* 0xfffffffc00f08947 */ /* 0x002fea000383ffff */
[----:B------:R-:W-:Y:S05]  /*9370*/  BRA `(.L_x_207) ;  /* 0xffffffe000647947 */ /* 0x000fea000383ffff */
.L_x_143:
[----:B0-----:R0:W1:Y:S02]  /*9380*/  SYNCS.PHASECHK.TRANS64.TRYWAIT P0, [R7+URZ], R4 ;  /* 0x00000004070075a7 */ /* 0x001064000800017f */
[----:B-1----:R-:W-:Y:S05]  /*9390*/  @!P0 NANOSLEEP.SYNCS 0x989680 ;  /* 0x009896800000895d */ /* 0x002fea0003900000 */
[----:B------:R-:W1:Y:S02]  /*93a0*/  @!P0 SYNCS.PHASECHK.TRANS64 P0, [R7+URZ], R4 ;  /* 0x00000004070085a7 */ /* 0x000e64000800007f */
[----:B-1----:R-:W-:Y:S05]  /*93b0*/  @!P0 BRA `(.L_x_143) ;  /* 0xfffffffc00f08947 */ /* 0x002fea000383ffff */
[----:B------:R-:W-:Y:S05]  /*93c0*/  BRA `(.L_x_208) ;  /* 0xffffffe000747947 */ /* 0x000fea000383ffff */
.L_x_144:
[----:B0-----:R0:W1:Y:S02]  /*93d0*/  SYNCS.PHASECHK.TRANS64.TRYWAIT P0, [R6+URZ], R5 ;  /* 0x00000005060075a7 */ /* 0x001064000800017f */
[----:B-1----:R-:W-:Y:S05]  /*93e0*/  @!P0 NANOSLEEP.SYNCS 0x989680 ;  /* 0x009896800000895d */ /* 0x002fea0003900000 */
[----:B------:R-:W1:Y:S02]  /*93f0*/  @!P0 SYNCS.PHASECHK.TRANS64 P0, [R6+URZ], R5 ;  /* 0x00000005060085a7 */ /* 0x000e64000800007f */
[----:B-1----:R-:W-:Y:S05]  /*9400*/  @!P0 BRA `(.L_x_144) ;  /* 0xfffffffc00f08947 */ /* 0x002fea000383ffff */
[----:B------:R-:W-:Y:S05]  /*9410*/  BRA `(.L_x_209) ;  /* 0xffffffe000847947 */ /* 0x000fea000383ffff */
.L_x_145:
[----:B0-----:R0:W1:Y:S02]  /*9420*/  SYNCS.PHASECHK.TRANS64.TRYWAIT P0, [R7+URZ], R4 ;  /* 0x00000004070075a7 */ /* 0x001064000800017f */
[----:B-1----:R-:W-:Y:S05]  /*9430*/  @!P0 NANOSLEEP.SYNCS 0x989680 ;  /* 0x009896800000895d */ /* 0x002fea0003900000 */
[----:B------:R-:W1:Y:S02]  /*9440*/  @!P0 SYNCS.PHASECHK.TRANS64 P0, [R7+URZ], R4 ;  /* 0x00000004070085a7 */ /* 0x000e64000800007f */
[----:B-1----:R-:W-:Y:S05]  /*9450*/  @!P0 BRA `(.L_x_145) ;  /* 0xfffffffc00f08947 */ /* 0x002fea000383ffff */
[----:B------:R-:W-:Y:S05]  /*9460*/  BRA `(.L_x_210) ;  /* 0xffffffe000947947 */ /* 0x000fea000383ffff */
.L_x_146:
[----:B0-----:R0:W1:Y:S02]  /*9470*/  SYNCS.PHASECHK.TRANS64.TRYWAIT P0, [R6+URZ], R5 ;  /* 0x00000005060075a7 */ /* 0x001064000800017f */
[----:B-1----:R-:W-:Y:S05]  /*9480*/  @!P0 NANOSLEEP.SYNCS 0x989680 ;  /* 0x009896800000895d */ /* 0x002fea0003900000 */
[----:B------:R-:W1:Y:S02]  /*9490*/  @!P0 SYNCS.PHASECHK.TRANS64 P0, [R6+URZ], R5 ;  /* 0x00000005060085a7 */ /* 0x000e64000800007f */
[----:B-1----:R-:W-:Y:S05]  /*94a0*/  @!P0 BRA `(.L_x_146) ;  /* 0xfffffffc00f08947 */ /* 0x002fea000383ffff */
[----:B------:R-:W-:Y:S05]  /*94b0*/  BRA `(.L_x_211) ;  /* 0xffffffe000a47947 */ /* 0x000fea000383ffff */
.L_x_147:
[----:B0-----:R0:W1:Y:S02]  /*94c0*/  SYNCS.PHASECHK.TRANS64.TRYWAIT P0, [R7+URZ], R4 ;  /* 0x00000004070075a7 */ /* 0x001064000800017f */
[----:B-1----:R-:W-:Y:S05]  /*94d0*/  @!P0 NANOSLEEP.SYNCS 0x989680 ;  /* 0x009896800000895d */ /* 0x002fea0003900000 */
[----:B------:R-:W1:Y:S02]  /*94e0*/  @!P0 SYNCS.PHASECHK.TRANS64 P0, [R7+URZ], R4 ;  /* 0x00000004070085a7 */ /* 0x000e64000800007f */
[----:B-1----:R-:W-:Y:S05]  /*94f0*/  @!P0 BRA `(.L_x_147) ;  /* 0xfffffffc00f08947 */ /* 0x002fea000383ffff */
[----:B------:R-:W-:Y:S05]  /*9500*/  BRA `(.L_x_212) ;  /* 0xffffffe000b47947 */ /* 0x000fea000383ffff */
.L_x_148:
[----:B0-----:R0:W1:Y:S02]  /*9510*/  SYNCS.PHASECHK.TRANS64.TRYWAIT P0, [R6+URZ], R5 ;  /* 0x00000005060075a7 */ /* 0x001064000800017f */
[----:B-1----:R-:W-:Y:S05]  /*9520*/  @!P0 NANOSLEEP.SYNCS 0x989680 ;  /* 0x009896800000895d */ /* 0x002fea0003900000 */
[----:B------:R-:W1:Y:S02]  /*9530*/  @!P0 SYNCS.PHASECHK.TRANS64 P0, [R6+URZ], R5 ;  /* 0x00000005060085a7 */ /* 0x000e64000800007f */
[----:B-1----:R-:W-:Y:S05]  /*9540*/  @!P0 BRA `(.L_x_148) ;  /* 0xfffffffc00f08947 */ /* 0x002fea000383ffff */
[----:B------:R-:W-:Y:S05]  /*9550*/  BRA `(.L_x_213) ;  /* 0xffffffe000c47947 */ /* 0x000fea000383ffff */
.L_x_149:
[----:B0-----:R0:W1:Y:S02]  /*9560*/  SYNCS.PHASECHK.TRANS64.TRYWAIT P0, [R7+URZ], R4 ;  /* 0x00000004070075a7 */ /* 0x001064000800017f */
[----:B-1----:R-:W-:Y:S05]  /*9570*/  @!P0 NANOSLEEP.SYNCS 0x989680 ;  /* 0x009896800000895d */ /* 0x002fea0003900000 */
[----:B------:R-:W1:Y:S02]  /*9580*/  @!P0 SYNCS.PHASECHK.TRANS64 P0, [R7+URZ], R4 ;  /* 0x00000004070085a7 */ /* 0x000e64000800007f */
[----:B-1----:R-:W-:Y:S05]  /*9590*/  @!P0 BRA `(.L_x_149) ;  /* 0xfffffffc00f08947 */ /* 0x002fea000383ffff */
[----:B------:R-:W-:Y:S05]  /*95a0*/  BRA `(.L_x_214) ;  /* 0xffffffe000d47947 */ /* 0x000fea000383ffff */
.L_x_150:
[----:B0-----:R0:W1:Y:S02]  /*95b0*/  SYNCS.PHASECHK.TRANS64.TRYWAIT P0, [R6+URZ], R5 ;  /* 0x00000005060075a7 */ /* 0x001064000800017f */
[----:B-1----:R-:W-:Y:S05]  /*95c0*/  @!P0 NANOSLEEP.SYNCS 0x989680 ;  /* 0x009896800000895d */ /* 0x002fea0003900000 */
[----:B------:R-:W1:Y:S02]  /*95d0*/  @!P0 SYNCS.PHASECHK.TRANS64 P0, [R6+URZ], R5 ;  /* 0x00000005060085a7 */ /* 0x000e64000800007f */
[----:B-1----:R-:W-:Y:S05]  /*95e0*/  @!P0 BRA `(.L_x_150) ;  /* 0xfffffffc00f08947 */ /* 0x002fea000383ffff */
[----:B------:R-:W-:Y:S05]  /*95f0*/  BRA `(.L_x_215) ;  /* 0xffffffe000e47947 */ /* 0x000fea000383ffff */
.L_x_151:
[----:B0-----:R0:W1:Y:S02]  /*9600*/  SYNCS.PHASECHK.TRANS64.TRYWAIT P0, [R7+URZ], R4 ;  /* 0x00000004070075a7 */ /* 0x001064000800017f */
[----:B-1----:R-:W-:Y:S05]  /*9610*/  @!P0 NANOSLEEP.SYNCS 0x989680 ;  /* 0x009896800000895d */ /* 0x002fea0003900000 */
[----:B------:R-:W1:Y:S02]  /*9620*/  @!P0 SYNCS.PHASECHK.TRANS64 P0, [R7+URZ], R4 ;  /* 0x00000004070085a7 */ /* 0x000e64000800007f */
[----:B-1----:R-:W-:Y:S05]  /*9630*/  @!P0 BRA `(.L_x_151) ;  /* 0xfffffffc00f08947 */ /* 0x002fea000383ffff */
[----:B------:R-:W-:Y:S05]  /*9640*/  BRA `(.L_x_216) ;  /* 0xffffffe000f47947 */ /* 0x000fea000383ffff */
.L_x_152:
[----:B0-----:R0:W1:Y:S02]  /*9650*/  SYNCS.PHASECHK.TRANS64.TRYWAIT P0, [R6+URZ], R5 ;  /* 0x00000005060075a7 */ /* 0x001064000800017f */
[----:B-1----:R-:W-:Y:S05]  /*9660*/  @!P0 NANOSLEEP.SYNCS 0x989680 ;  /* 0x009896800000895d */ /* 0x002fea0003900000 */
[----:B------:R-:W1:Y:S02]  /*9670*/  @!P0 SYNCS.PHASECHK.TRANS64 P0, [R6+URZ], R5 ;  /* 0x00000005060085a7 */ /* 0x000e64000800007f */
[----:B-1----:R-:W-:Y:S05]  /*9680*/  @!P0 BRA `(.L_x_152) ;  /* 0xfffffffc00f08947 */ /* 0x002fea000383ffff */
[----:B------:R-:W-:Y:S05]  /*9690*/  BRA `(.L_x_217) ;  /* 0xffffffe400047947 */ /* 0x000fea000383ffff */
.L_x_153:
[----:B0-----:R0:W1:Y:S02]  /*96a0*/  SYNCS.PHASECHK.TRANS64.TRYWAIT P0, [R7+URZ], R4 ;  /* 0x00000004070075a7 */ /* 0x001064000800017f */
[----:B-1----:R-:W-:Y:S05]  /*96b0*/  @!P0 NANOSLEEP.SYNCS 0x989680 ;  /* 0x009896800000895d */ /* 0x002fea0003900000 */
[----:B------:R-:W1:Y:S02]  /*96c0*/  @!P0 SYNCS.PHASECHK.TRANS64 P0, [R7+URZ], R4 ;  /* 0x00000004070085a7 */ /* 0x000e64000800007f */
[----:B-1----:R-:W-:Y:S05]  /*96d0*/  @!P0 BRA `(.L_x_153) ;  /* 0xfffffffc00f08947 */ /* 0x002fea000383ffff */
[----:B------:R-:W-:Y:S05]  /*96e0*/  BRA `(.L_x_218) ;  /* 0xffffffe400147947 */ /* 0x000fea000383ffff */
.L_x_154:
[----:B0-----:R0:W1:Y:S02]  /*96f0*/  SYNCS.PHASECHK.TRANS64.TRYWAIT P0, [R6+URZ], R5 ;  /* 0x00000005060075a7 */ /* 0x001064000800017f */
[----:B-1----:R-:W-:Y:S05]  /*9700*/  @!P0 NANOSLEEP.SYNCS 0x989680 ;  /* 0x009896800000895d */ /* 0x002fea0003900000 */
[----:B------:R-:W1:Y:S02]  /*9710*/  @!P0 SYNCS.PHASECHK.TRANS64 P0, [R6+URZ], R5 ;  /* 0x00000005060085a7 */ /* 0x000e64000800007f */
[----:B-1----:R-:W-:Y:S05]  /*9720*/  @!P0 BRA `(.L_x_154) ;  /* 0xfffffffc00f08947 */ /* 0x002fea000383ffff */
[----:B------:R-:W-:Y:S05]  /*9730*/  BRA `(.L_x_219) ;  /* 0xffffffe400247947 */ /* 0x000fea000383ffff */
.L_x_155:
[----:B0-----:R0:W1:Y:S02]  /*9740*/  SYNCS.PHASECHK.TRANS64.TRYWAIT P0, [R7+URZ], R4 ;  /* 0x00000004070075a7 */ /* 0x001064000800017f */
[----:B-1----:R-:W-:Y:S05]  /*9750*/  @!P0 NANOSLEEP.SYNCS 0x989680 ;  /* 0x009896800000895d */ /* 0x002fea0003900000 */
[----:B------:R-:W1:Y:S02]  /*9760*/  @!P0 SYNCS.PHASECHK.TRANS64 P0, [R7+URZ], R4 ;  /* 0x00000004070085a7 */ /* 0x000e64000800007f */
[----:B-1----:R-:W-:Y:S05]  /*9770*/  @!P0 BRA `(.L_x_155) ;  /* 0xfffffffc00f08947 */ /* 0x002fea000383ffff */
[----:B------:R-:W-:Y:S05]  /*9780*/  BRA `(.L_x_220) ;  /* 0xffffffe400347947 */ /* 0x000fea000383ffff */
.L_x_156:
[----:B0-----:R0:W1:Y:S02]  /*9790*/  SYNCS.PHASECHK.TRANS64.TRYWAIT P0, [R6+URZ], R5 ;  /* 0x00000005060075a7 */ /* 0x001064000800017f */
[----:B-1----:R-:W-:Y:S05]  /*97a0*/  @!P0 NANOSLEEP.SYNCS 0x989680 ;  /* 0x009896800000895d */ /* 0x002fea0003900000 */
[----:B------:R-:W1:Y:S02]  /*97b0*/  @!P0 SYNCS.PHASECHK.TRANS64 P0, [R6+URZ], R5 ;  /* 0x00000005060085a7 */ /* 0x000e64000800007f */
[----:B-1----:R-:W-:Y:S05]  /*97c0*/  @!P0 BRA `(.L_x_156) ;  /* 0xfffffffc00f08947 */ /* 0x002fea000383ffff */
[----:B------:R-:W-:Y:S05]  /*97d0*/  BRA `(.L_x_221) ;  /* 0xffffffe400447947 */ /* 0x000fea000383ffff */
.L_x_157:
[----:B0-----:R0:W1:Y:S02]  /*97e0*/  SYNCS.PHASECHK.TRANS64.TRYWAIT P0, [R7+URZ], R4 ;  /* 0x00000004070075a7 */ /* 0x001064000800017f */
[----:B-1----:R-:W-:Y:S05]  /*97f0*/  @!P0 NANOSLEEP.SYNCS 0x989680 ;  /* 0x009896800000895d */ /* 0x002fea0003900000 */
[----:B------:R-:W1:Y:S02]  /*9800*/  @!P0 SYNCS.PHASECHK.TRANS64 P0, [R7+URZ], R4 ;  /* 0x00000004070085a7 */ /* 0x000e64000800007f */
[----:B-1----:R-:W-:Y:S05]  /*9810*/  @!P0 BRA `(.L_x_157) ;  /* 0xfffffffc00f08947 */ /* 0x002fea000383ffff */
[----:B------:R-:W-:Y:S05]  /*9820*/  BRA `(.L_x_222) ;  /* 0xffffffe400547947 */ /* 0x000fea000383ffff */
.L_x_158:
[----:B0-----:R0:W1:Y:S02]  /*9830*/  SYNCS.PHASECHK.TRANS64.TRYWAIT P0, [R6+URZ], R5 ;  /* 0x00000005060075a7 */ /* 0x001064000800017f */
[----:B-1----:R-:W-:Y:S05]  /*9840*/  @!P0 NANOSLEEP.SYNCS 0x989680 ;  /* 0x009896800000895d */ /* 0x002fea0003900000 */
[----:B------:R-:W1:Y:S02]  /*9850*/  @!P0 SYNCS.PHASECHK.TRANS64 P0, [R6+URZ], R5 ;  /* 0x00000005060085a7 */ /* 0x000e64000800007f */
[----:B-1----:R-:W-:Y:S05]  /*9860*/  @!P0 BRA `(.L_x_158) ;  /* 0xfffffffc00f08947 */ /* 0x002fea000383ffff */
[----:B------:R-:W-:Y:S05]  /*9870*/  BRA `(.L_x_223) ;  /* 0xffffffe400647947 */ /* 0x000fea000383ffff */
.L_x_159:
[----:B0-----:R0:W1:Y:S02]  /*9880*/  SYNCS.PHASECHK.TRANS64.TRYWAIT P0, [R7+URZ], R4 ;  /* 0x00000004070075a7 */ /* 0x001064000800017f */
[----:B-1----:R-:W-:Y:S05]  /*9890*/  @!P0 NANOSLEEP.SYNCS 0x989680 ;  /* 0x009896800000895d */ /* 0x002fea0003900000 */
[----:B------:R-:W1:Y:S02]  /*98a0*/  @!P0 SYNCS.PHASECHK.TRANS64 P0, [R7+URZ], R4 ;  /* 0x00000004070085a7 */ /* 0x000e64000800007f */
[----:B-1----:R-:W-:Y:S05]  /*98b0*/  @!P0 BRA `(.L_x_159) ;  /* 0xfffffffc00f08947 */ /* 0x002fea000383ffff */
[----:B------:R-:W-:Y:S05]  /*98c0*/  BRA `(.L_x_224) ;  /* 0xffffffe400747947 */ /* 0x000fea000383ffff */
.L_x_160:
[----:B0-----:R0:W1:Y:S02]  /*98d0*/  SYNCS.PHASECHK.TRANS64.TRYWAIT P0, [R6+URZ], R5 ;  /* 0x00000005060075a7 */ /* 0x001064000800017f */
[----:B-1----:R-:W-:Y:S05]  /*98e0*/  @!P0 NANOSLEEP.SYNCS 0x989680 ;  /* 0x009896800000895d */ /* 0x002fea0003900000 */
[----:B------:R-:W1:Y:S02]  /*98f0*/  @!P0 SYNCS.PHASECHK.TRANS64 P0, [R6+URZ], R5 ;  /* 0x00000005060085a7 */ /* 0x000e64000800007f */
[----:B-1----:R-:W-:Y:S05]  /*9900*/  @!P0 BRA `(.L_x_160) ;  /* 0xfffffffc00f08947 */ /* 0x002fea000383ffff */
[----:B------:R-:W-:Y:S05]  /*9910*/  BRA `(.L_x_225) ;  /* 0xffffffe400847947 */ /* 0x000fea000383ffff */
.L_x_161:
[----:B0-----:R0:W1:Y:S02]  /*9920*/  SYNCS.PHASECHK.TRANS64.TRYWAIT P0, [R7+URZ], R4 ;  /* 0x00000004070075a7 */ /* 0x001064000800017f */
[----:B-1----:R-:W-:Y:S05]  /*9930*/  @!P0 NANOSLEEP.SYNCS 0x989680 ;  /* 0x009896800000895d */ /* 0x002fea0003900000 */
[----:B------:R-:W1:Y:S02]  /*9940*/  @!P0 SYNCS.PHASECHK.TRANS64 P0, [R7+URZ], R4 ;  /* 0x00000004070085a7 */ /* 0x000e64000800007f */
[----:B-1----:R-:W-:Y:S05]  /*9950*/  @!P0 BRA `(.L_x_161) ;  /* 0xfffffffc00f08947 */ /* 0x002fea000383ffff */
[----:B------:R-:W-:Y:S05]  /*9960*/  BRA `(.L_x_226) ;  /* 0xffffffe400947947 */ /* 0x000fea000383ffff */
.L_x_162:
[----:B0-----:R0:W1:Y:S02]  /*9970*/  SYNCS.PHASECHK.TRANS64.TRYWAIT P0, [R6+URZ], R5 ;  /* 0x00000005060075a7 */ /* 0x001064000800017f */
[----:B-1----:R-:W-:Y:S05]  /*9980*/  @!P0 NANOSLEEP.SYNCS 0x989680 ;  /* 0x009896800000895d */ /* 0x002fea0003900000 */
[----:B------:R-:W1:Y:S02]  /*9990*/  @!P0 SYNCS.PHASECHK.TRANS64 P0, [R6+URZ], R5 ;  /* 0x00000005060085a7 */ /* 0x000e64000800007f */
[----:B-1----:R-:W-:Y:S05]  /*99a0*/  @!P0 BRA `(.L_x_162) ;  /* 0xfffffffc00f08947 */ /* 0x002fea000383ffff */
[----:B------:R-:W-:Y:S05]  /*99b0*/  BRA `(.L_x_227) ;  /* 0xffffffe400a47947 */ /* 0x000fea000383ffff */
.L_x_163:
[----:B0-----:R0:W1:Y:S02]  /*99c0*/  SYNCS.PHASECHK.TRANS64.TRYWAIT P0, [R7+URZ], R4 ;  /* 0x00000004070075a7 */ /* 0x001064000800017f */
[----:B-1----:R-:W-:Y:S05]  /*99d0*/  @!P0 NANOSLEEP.SYNCS 0x989680 ;  /* 0x009896800000895d */ /* 0x002fea0003900000 */
[----:B------:R-:W1:Y:S02]  /*99e0*/  @!P0 SYNCS.PHASECHK.TRANS64 P0, [R7+URZ], R4 ;  /* 0x00000004070085a7 */ /* 0x000e64000800007f */
[----:B-1----:R-:W-:Y:S05]  /*99f0*/  @!P0 BRA `(.L_x_163) ;  /* 0xfffffffc00f08947 */ /* 0x002fea000383ffff */
[----:B------:R-:W-:Y:S05]  /*9a00*/  BRA `(.L_x_228) ;  /* 0xffffffe400b47947 */ /* 0x000fea000383ffff */
.L_x_164:
[----:B0-----:R0:W1:Y:S02]  /*9a10*/  SYNCS.PHASECHK.TRANS64.TRYWAIT P0, [R6+URZ], R5 ;  /* 0x00000005060075a7 */ /* 0x001064000800017f */
[----:B-1----:R-:W-:Y:S05]  /*9a20*/  @!P0 NANOSLEEP.SYNCS 0x989680 ;  /* 0x009896800000895d */ /* 0x002fea0003900000 */
[----:B------:R-:W1:Y:S02]  /*9a30*/  @!P0 SYNCS.PHASECHK.TRANS64 P0, [R6+URZ], R5 ;  /* 0x00000005060085a7 */ /* 0x000e64000800007f */
[----:B-1----:R-:W-:Y:S05]  /*9a40*/  @!P0 BRA `(.L_x_164) ;  /* 0xfffffffc00f08947 */ /* 0x002fea000383ffff */
[----:B------:R-:W-:Y:S05]  /*9a50*/  BRA `(.L_x_229) ;  /* 0xffffffe400c47947 */ /* 0x000fea000383ffff */
.L_x_165:
[----:B0-----:R0:W1:Y:S02]  /*9a60*/  SYNCS.PHASECHK.TRANS64.TRYWAIT P0, [R7+URZ], R4 ;  /* 0x00000004070075a7 */ /* 0x001064000800017f */
[----:B-1----:R-:W-:Y:S05]  /*9a70*/  @!P0 NANOSLEEP.SYNCS 0x989680 ;  /* 0x009896800000895d */ /* 0x002fea0003900000 */
[----:B------:R-:W1:Y:S02]  /*9a80*/  @!P0 SYNCS.PHASECHK.TRANS64 P0, [R7+URZ], R4 ;  /* 0x00000004070085a7 */ /* 0x000e64000800007f */
[----:B-1----:R-:W-:Y:S05]  /*9a90*/  @!P0 BRA `(.L_x_165) ;  /* 0xfffffffc00f08947 */ /* 0x002fea000383ffff */
[----:B------:R-:W-:Y:S05]  /*9aa0*/  BRA `(.L_x_230) ;  /* 0xffffffe400d47947 */ /* 0x000fea000383ffff */
.L_x_166:
[----:B0-----:R0:W1:Y:S02]  /*9ab0*/  SYNCS.PHASECHK.TRANS64.TRYWAIT P0, [R6+URZ], R5 ;  /* 0x00000005060075a7 */ /* 0x001064000800017f */
[----:B-1----:R-:W-:Y:S05]  /*9ac0*/  @!P0 NANOSLEEP.SYNCS 0x989680 ;  /* 0x009896800000895d */ /* 0x002fea0003900000 */
[----:B------:R-:W1:Y:S02]  /*9ad0*/  @!P0 SYNCS.PHASECHK.TRANS64 P0, [R6+URZ], R5 ;  /* 0x00000005060085a7 */ /* 0x000e64000800007f */
[----:B-1----:R-:W-:Y:S05]  /*9ae0*/  @!P0 BRA `(.L_x_166) ;  /* 0xfffffffc00f08947 */ /* 0x002fea000383ffff */
[----:B------:R-:W-:Y:S05]  /*9af0*/  BRA `(.L_x_231) ;  /* 0xffffffe400e47947 */ /* 0x000fea000383ffff */
.L_x_167:
[----:B0-----:R0:W1:Y:S02]  /*9b00*/  SYNCS.PHASECHK.TRANS64.TRYWAIT P0, [R7+URZ], R4 ;  /* 0x00000004070075a7 */ /* 0x001064000800017f */
[----:B-1----:R-:W-:Y:S05]  /*9b10*/  @!P0 NANOSLEEP.SYNCS 0x989680 ;  /* 0x009896800000895d */ /* 0x002fea0003900000 */
[----:B------:R-:W1:Y:S02]  /*9b20*/  @!P0 SYNCS.PHASECHK.TRANS64 P0, [R7+URZ], R4 ;  /* 0x00000004070085a7 */ /* 0x000e64000800007f */
[----:B-1----:R-:W-:Y:S05]  /*9b30*/  @!P0 BRA `(.L_x_167) ;  /* 0xfffffffc00f08947 */ /* 0x002fea000383ffff */
[----:B------:R-:W-:Y:S05]  /*9b40*/  BRA `(.L_x_232) ;  /* 0xffffffe400f47947 */ /* 0x000fea000383ffff */
.L_x_168:
[----:B0-----:R0:W1:Y:S02]  /*9b50*/  SYNCS.PHASECHK.TRANS64.TRYWAIT P0, [R6+URZ], R5 ;  /* 0x00000005060075a7 */ /* 0x001064000800017f */
[----:B-1----:R-:W-:Y:S05]  /*9b60*/  @!P0 NANOSLEEP.SYNCS 0x989680 ;  /* 0x009896800000895d */ /* 0x002fea0003900000 */
[----:B------:R-:W1:Y:S02]  /*9b70*/  @!P0 SYNCS.PHASECHK.TRANS64 P0, [R6+URZ], R5 ;  /* 0x00000005060085a7 */ /* 0x000e64000800007f */
[----:B-1----:R-:W-:Y:S05]  /*9b80*/  @!P0 BRA `(.L_x_168) ;  /* 0xfffffffc00f08947 */ /* 0x002fea000383ffff */
[----:B------:R-:W-:Y:S05]  /*9b90*/  BRA `(.L_x_233) ;  /* 0xffffffe800047947 */ /* 0x000fea000383ffff */
.L_x_169:
[----:B0-----:R0:W1:Y:S02]  /*9ba0*/  SYNCS.PHASECHK.TRANS64.TRYWAIT P0, [R7+URZ], R4 ;  /* 0x00000004070075a7 */ /* 0x001064000800017f */
[----:B-1----:R-:W-:Y:S05]  /*9bb0*/  @!P0 NANOSLEEP.SYNCS 0x989680 ;  /* 0x009896800000895d */ /* 0x002fea0003900000 */
[----:B------:R-:W1:Y:S02]  /*9bc0*/  @!P0 SYNCS.PHASECHK.TRANS64 P0, [R7+URZ], R4 ;  /* 0x00000004070085a7 */ /* 0x000e64000800007f */
[----:B-1----:R-:W-:Y:S05]  /*9bd0*/  @!P0 BRA `(.L_x_169) ;  /* 0xfffffffc00f08947 */ /* 0x002fea000383ffff */
[----:B------:R-:W-:Y:S05]  /*9be0*/  BRA `(.L_x_234) ;  /* 0xffffffe800147947 */ /* 0x000fea000383ffff */
.L_x_170:
[----:B0-----:R0:W1:Y:S02]  /*9bf0*/  SYNCS.PHASECHK.TRANS64.TRYWAIT P0, [R6+URZ], R5 ;  /* 0x00000005060075a7 */ /* 0x001064000800017f */
[----:B-1----:R-:W-:Y:S05]  /*9c00*/  @!P0 NANOSLEEP.SYNCS 0x989680 ;  /* 0x009896800000895d */ /* 0x002fea0003900000 */
[----:B------:R-:W1:Y:S02]  /*9c10*/  @!P0 SYNCS.PHASECHK.TRANS64 P0, [R6+URZ], R5 ;  /* 0x00000005060085a7 */ /* 0x000e64000800007f */
[----:B-1----:R-:W-:Y:S05]  /*9c20*/  @!P0 BRA `(.L_x_170) ;  /* 0xfffffffc00f08947 */ /* 0x002fea000383ffff */
[----:B------:R-:W-:Y:S05]  /*9c30*/  BRA `(.L_x_235) ;  /* 0xffffffe800247947 */ /* 0x000fea000383ffff */
.L_x_171:
[----:B0-----:R0:W1:Y:S02]  /*9c40*/  SYNCS.PHASECHK.TRANS64.TRYWAIT P0, [R7+URZ], R4 ;  /* 0x00000004070075a7 */ /* 0x001064000800017f */
[----:B-1----:R-:W-:Y:S05]  /*9c50*/  @!P0 NANOSLEEP.SYNCS 0x989680 ;  /* 0x009896800000895d */ /* 0x002fea0003900000 */
[----:B------:R-:W1:Y:S02]  /*9c60*/  @!P0 SYNCS.PHASECHK.TRANS64 P0, [R7+URZ], R4 ;  /* 0x00000004070085a7 */ /* 0x000e64000800007f */
[----:B-1----:R-:W-:Y:S05]  /*9c70*/  @!P0 BRA `(.L_x_171) ;  /* 0xfffffffc00f08947 */ /* 0x002fea000383ffff */
[----:B------:R-:W-:Y:S05]  /*9c80*/  BRA `(.L_x_236) ;  /* 0xffffffe800347947 */ /* 0x000fea000383ffff */
.L_x_172:
[----:B0-----:R0:W1:Y:S02]  /*9c90*/  SYNCS.PHASECHK.TRANS64.TRYWAIT P0, [R6+URZ], R5 ;  /* 0x00000005060075a7 */ /* 0x001064000800017f */
[----:B-1----:R-:W-:Y:S05]  /*9ca0*/  @!P0 NANOSLEEP.SYNCS 0x989680 ;  /* 0x009896800000895d */ /* 0x002fea0003900000 */
[----:B------:R-:W1:Y:S02]  /*9cb0*/  @!P0 SYNCS.PHASECHK.TRANS64 P0, [R6+URZ], R5 ;  /* 0x00000005060085a7 */ /* 0x000e64000800007f */
[----:B-1----:R-:W-:Y:S05]  /*9cc0*/  @!P0 BRA `(.L_x_172) ;  /* 0xfffffffc00f08947 */ /* 0x002fea000383ffff */
[----:B------:R-:W-:Y:S05]  /*9cd0*/  BRA `(.L_x_237) ;  /* 0xffffffe800447947 */ /* 0x000fea000383ffff */
.L_x_173:
[----:B0-----:R0:W1:Y:S02]  /*9ce0*/  SYNCS.PHASECHK.TRANS64.TRYWAIT P0, [R7+URZ], R4 ;  /* 0x00000004070075a7 */ /* 0x001064000800017f */
[----:B-1----:R-:W-:Y:S05]  /*9cf0*/  @!P0 NANOSLEEP.SYNCS 0x989680 ;  /* 0x009896800000895d */ /* 0x002fea0003900000 */
[----:B------:R-:W1:Y:S02]  /*9d00*/  @!P0 SYNCS.PHASECHK.TRANS64 P0, [R7+URZ], R4 ;  /* 0x00000004070085a7 */ /* 0x000e64000800007f */
[----:B-1----:R-:W-:Y:S05]  /*9d10*/  @!P0 BRA `(.L_x_173) ;  /* 0xfffffffc00f08947 */ /* 0x002fea000383ffff */
[----:B------:R-:W-:Y:S05]  /*9d20*/  BRA `(.L_x_238) ;  /* 0xffffffe800547947 */ /* 0x000fea000383ffff */
.L_x_174:
[----:B0-----:R0:W1:Y:S02]  /*9d30*/  SYNCS.PHASECHK.TRANS64.TRYWAIT P0, [R6+URZ], R5 ;  /* 0x00000005060075a7 */ /* 0x001064000800017f */
[----:B-1----:R-:W-:Y:S05]  /*9d40*/  @!P0 NANOSLEEP.SYNCS 0x989680 ;  /* 0x009896800000895d */ /* 0x002fea0003900000 */
[----:B------:R-:W1:Y:S02]  /*9d50*/  @!P0 SYNCS.PHASECHK.TRANS64 P0, [R6+URZ], R5 ;  /* 0x00000005060085a7 */ /* 0x000e64000800007f */
[----:B-1----:R-:W-:Y:S05]  /*9d60*/  @!P0 BRA `(.L_x_174) ;  /* 0xfffffffc00f08947 */ /* 0x002fea000383ffff */
[----:B------:R-:W-:Y:S05]  /*9d70*/  BRA `(.L_x_239) ;  /* 0xffffffe800647947 */ /* 0x000fea000383ffff */
.L_x_175:
[----:B0-----:R0:W1:Y:S02]  /*9d80*/  SYNCS.PHASECHK.TRANS64.TRYWAIT P0, [R7+URZ], R4 ;  /* 0x00000004070075a7 */ /* 0x001064000800017f */
[----:B-1----:R-:W-:Y:S05]  /*9d90*/  @!P0 NANOSLEEP.SYNCS 0x989680 ;  /* 0x009896800000895d */ /* 0x002fea0003900000 */
[----:B------:R-:W1:Y:S02]  /*9da0*/  @!P0 SYNCS.PHASECHK.TRANS64 P0, [R7+URZ], R4 ;  /* 0x00000004070085a7 */ /* 0x000e64000800007f */
[----:B-1----:R-:W-:Y:S05]  /*9db0*/  @!P0 BRA `(.L_x_175) ;  /* 0xfffffffc00f08947 */ /* 0x002fea000383ffff */
[----:B------:R-:W-:Y:S05]  /*9dc0*/  BRA `(.L_x_240) ;  /* 0xffffffe800747947 */ /* 0x000fea000383ffff */
.L_x_176:
[----:B0-----:R0:W1:Y:S02]  /*9dd0*/  SYNCS.PHASECHK.TRANS64.TRYWAIT P0, [R6+URZ], R5 ;  /* 0x00000005060075a7 */ /* 0x001064000800017f */
[----:B-1----:R-:W-:Y:S05]  /*9de0*/  @!P0 NANOSLEEP.SYNCS 0x989680 ;  /* 0x009896800000895d */ /* 0x002fea0003900000 */
[----:B------:R-:W1:Y:S02]  /*9df0*/  @!P0 SYNCS.PHASECHK.TRANS64 P0, [R6+URZ], R5 ;  /* 0x00000005060085a7 */ /* 0x000e64000800007f */
[----:B-1----:R-:W-:Y:S05]  /*9e00*/  @!P0 BRA `(.L_x_176) ;  /* 0xfffffffc00f08947 */ /* 0x002fea000383ffff */
[----:B------:R-:W-:Y:S05]  /*9e10*/  BRA `(.L_x_241) ;  /* 0xffffffe800847947 */ /* 0x000fea000383ffff */
.L_x_177:
[----:B0-----:R0:W1:Y:S02]  /*9e20*/  SYNCS.PHASECHK.TRANS64.TRYWAIT P0, [R7+URZ], R4 ;  /* 0x00000004070075a7 */ /* 0x001064000800017f */
[----:B-1----:R-:W-:Y:S05]  /*9e30*/  @!P0 NANOSLEEP.SYNCS 0x989680 ;  /* 0x009896800000895d */ /* 0x002fea0003900000 */
[----:B------:R-:W1:Y:S02]  /*9e40*/  @!P0 SYNCS.PHASECHK.TRANS64 P0, [R7+URZ], R4 ;  /* 0x00000004070085a7 */ /* 0x000e64000800007f */
[----:B-1----:R-:W-:Y:S05]  /*9e50*/  @!P0 BRA `(.L_x_177) ;  /* 0xfffffffc00f08947 */ /* 0x002fea000383ffff */
[----:B------:R-:W-:Y:S05]  /*9e60*/  BRA `(.L_x_242) ;  /* 0xffffffe800947947 */ /* 0x000fea000383ffff */
.L_x_178:
[----:B0-----:R0:W1:Y:S02]  /*9e70*/  SYNCS.PHASECHK.TRANS64.TRYWAIT P0, [R6+URZ], R5 ;  /* 0x00000005060075a7 */ /* 0x001064000800017f */
[----:B-1----:R-:W-:Y:S05]  /*9e80*/  @!P0 NANOSLEEP.SYNCS 0x989680 ;  /* 0x009896800000895d */ /* 0x002fea0003900000 */
[----:B------:R-:W1:Y:S02]  /*9e90*/  @!P0 SYNCS.PHASECHK.TRANS64 P0, [R6+URZ], R5 ;  /* 0x00000005060085a7 */ /* 0x000e64000800007f */
[----:B-1----:R-:W-:Y:S05]  /*9ea0*/  @!P0 BRA `(.L_x_178) ;  /* 0xfffffffc00f08947 */ /* 0x002fea000383ffff */
[----:B------:R-:W-:Y:S05]  /*9eb0*/  BRA `(.L_x_243) ;  /* 0xffffffe800a47947 */ /* 0x000fea000383ffff */
.L_x_179:
[----:B0-----:R0:W1:Y:S02]  /*9ec0*/  SYNCS.PHASECHK.TRANS64.TRYWAIT P0, [R7+URZ], R4 ;  /* 0x00000004070075a7 */ /* 0x001064000800017f */
[----:B-1----:R-:W-:Y:S05]  /*9ed0*/  @!P0 NANOSLEEP.SYNCS 0x989680 ;  /* 0x009896800000895d */ /* 0x002fea0003900000 */
[----:B------:R-:W1:Y:S02]  /*9ee0*/  @!P0 SYNCS.PHASECHK.TRANS64 P0, [R7+URZ], R4 ;  /* 0x00000004070085a7 */ /* 0x000e64000800007f */
[----:B-1----:R-:W-:Y:S05]  /*9ef0*/  @!P0 BRA `(.L_x_179) ;  /* 0xfffffffc00f08947 */ /* 0x002fea000383ffff */
[----:B------:R-:W-:Y:S05]  /*9f00*/  BRA `(.L_x_244) ;  /* 0xffffffe800b47947 */ /* 0x000fea000383ffff */
.L_x_180:
[----:B0-----:R0:W1:Y:S02]  /*9f10*/  SYNCS.PHASECHK.TRANS64.TRYWAIT P0, [R6+URZ], R5 ;  /* 0x00000005060075a7 */ /* 0x001064000800017f */
[----:B-1----:R-:W-:Y:S05]  /*9f20*/  @!P0 NANOSLEEP.SYNCS 0x989680 ;  /* 0x009896800000895d */ /* 0x002fea0003900000 */
[----:B------:R-:W1:Y:S02]  /*9f30*/  @!P0 SYNCS.PHASECHK.TRANS64 P0, [R6+URZ], R5 ;  /* 0x00000005060085a7 */ /* 0x000e64000800007f */
[----:B-1----:R-:W-:Y:S05]  /*9f40*/  @!P0 BRA `(.L_x_180) ;  /* 0xfffffffc00f08947 */ /* 0x002fea000383ffff */
[----:B------:R-:W-:Y:S05]  /*9f50*/  BRA `(.L_x_245) ;  /* 0xffffffe800c47947 */ /* 0x000fea000383ffff */
.L_x_181:
[----:B0-----:R0:W1:Y:S02]  /*9f60*/  SYNCS.PHASECHK.TRANS64.TRYWAIT P0, [R7+URZ], R4 ;  /* 0x00000004070075a7 */ /* 0x001064000800017f */
[----:B-1----:R-:W-:Y:S05]  /*9f70*/  @!P0 NANOSLEEP.SYNCS 0x989680 ;  /* 0x009896800000895d */ /* 0x002fea0003900000 */
[----:B------:R-:W1:Y:S02]  /*9f80*/  @!P0 SYNCS.PHASECHK.TRANS64 P0, [R7+URZ], R4 ;  /* 0x00000004070085a7 */ /* 0x000e64000800007f */
[----:B-1----:R-:W-:Y:S05]  /*9f90*/  @!P0 BRA `(.L_x_181) ;  /* 0xfffffffc00f08947 */ /* 0x002fea000383ffff */
[----:B------:R-:W-:Y:S05]  /*9fa0*/  BRA `(.L_x_246) ;  /* 0xffffffe800d47947 */ /* 0x000fea000383ffff */
.L_x_182:
[----:B-1----:R1:W2:Y:S02]  /*9fb0*/  SYNCS.PHASECHK.TRANS64.TRYWAIT P0, [R6+URZ], R5 ;  /* 0x00000005060075a7 */ /* 0x0022a4000800017f */
[----:B--2---:R-:W-:Y:S05]  /*9fc0*/  @!P0 NANOSLEEP.SYNCS 0x989680 ;  /* 0x009896800000895d */ /* 0x004fea0003900000 */
[----:B------:R-:W2:Y:S02]  /*9fd0*/  @!P0 SYNCS.PHASECHK.TRANS64 P0, [R6+URZ], R5 ;  /* 0x00000005060085a7 */ /* 0x000ea4000800007f */
[----:B--2---:R-:W-:Y:S05]  /*9fe0*/  @!P0 BRA `(.L_x_182) ;  /* 0xfffffffc00f08947 */ /* 0x004fea000383ffff */
[----:B------:R-:W-:Y:S05]  /*9ff0*/  BRA `(.L_x_247) ;  /* 0xffffffe800dc7947 */ /* 0x000fea000383ffff */
.L_x_248:
[----:B------:R-:W-:-:S00]  /*a000*/  BRA `(.L_x_248) ;  /* 0xfffffffc00fc7947 */ /* 0x000fc0000383ffff */
[----:B------:R-:W-:-:S00]  /*a010*/  NOP ;  /* 0x0000000000007918 */ /* 0x000fc00000000000 */
        /* <DEDUP_REMOVED lines=14> */
.L_x_249:


//--------------------- .nv.shared._ZN7cutlass13device_kernelINS_4gemm6kernel13GemmUniversalIN4cute5tupleIJiiiiEEENS1_10collective13CollectiveMmaINS1_37MainloopSm90TmaGmmaWarpSpecializedFP8ILi56ENS5_IJNS4_1CILi4EEESB_NSA_ILi1EEEEEENS1_32KernelTmaWarpSpecializedPingpongEEENS5_IJNSA_ILi64EEESG_NSA_ILi32EEEEEENS_12float_e4m3_tENS5_IJlSC_lEEESJ_SK_NS4_8TiledMMAINS4_8MMA_AtomIJNS4_4SM904GMMA30MMA_64x64x32_F32E4M3E4M3_SS_TNILNSO_7ScaleInE1ELSQ_1EEEEEENS4_6LayoutINS5_IJSC_SC_SC_EEENS5_IJNSA_ILi0EEESV_SV_EEEEENS5_IJNS4_10UnderscoreESY_SY_EEEEENS4_23SM90_TMA_LOAD_MULTICASTENS4_14ComposedLayoutINS4_7SwizzleILi1ELi4ELi3EEENS4_18smem_ptr_flag_bitsILi8EEENST_INS5_IJNSA_ILi8EEESH_EEENS5_IJSH_SC_EEEEEEEvNS4_8identityES11_S1B_vS1C_EENS_8epilogue10collective6detail29Sm90TmaWarpSpecializedAdapterINS1F_15DefaultEpilogueISJ_SK_SK_NS1E_6thread17LinearCombinationISJ_Li1EffLNS1J_9ScaleType4KindE0ELNS_15FloatRoundStyleE2ESJ_EENS1_15EpilogueDefaultEEEEEvvEEEEvNT_6ParamsE --------------------------
	.section	.nv.shared._ZN7cutlass13device_kernelINS_4gemm6kernel13GemmUniversalIN4cute5tupleIJiiiiEEENS1_10collective13CollectiveMmaINS1_37MainloopSm90TmaGmmaWarpSpecializedFP8ILi56ENS5_IJNS4_1CILi4EEESB_NSA_ILi1EEEEEENS1_32KernelTmaWarpSpecializedPingpongEEENS5_IJNSA_ILi64EEESG_NSA_ILi32EEEEEENS_12float_e4m3_tENS5_IJlSC_lEEESJ_SK_NS4_8TiledMMAINS4_8MMA_AtomIJNS4_4SM904GMMA30MMA_64x64x32_F32E4M3E4M3_SS_TNILNSO_7ScaleInE1ELSQ_1EEEEEENS4_6LayoutINS5_IJSC_SC_SC_EEENS5_IJNSA_ILi0EEESV_SV_EEEEENS5_IJNS4_10UnderscoreESY_SY_EEEEENS4_23SM90_TMA_LOAD_MULTICASTENS4_14ComposedLayoutINS4_7SwizzleILi1ELi4ELi3EEENS4_18smem_ptr_flag_bitsILi8EEENST_INS5_IJNSA_ILi8EEESH_EEENS5_IJSH_SC_EEEEEEEvNS4_8identityES11_S1B_vS1C_EENS_8epilogue10collective6detail29Sm90TmaWarpSpecializedAdapterINS1F_15DefaultEpilogueISJ_SK_SK_NS1E_6thread17LinearCombinationISJ_Li1EffLNS1J_9ScaleType4KindE0ELNS_15FloatRoundStyleE2ESJ_EENS1_15EpilogueDefaultEEEEEvvEEEEvNT_6ParamsE,"aw",@nobits
	.sectionflags	@""
	.align	16
	.zero		1024


//--------------------- .nv.shared.reserved.0     --------------------------
	.section	.nv.shared.reserved.0,"aw",@nobits
	.weak		__nv_reservedSMEM_offset_0_alias
	.size		__nv_reservedSMEM_offset_0_alias, 0, 0
	.other		__nv_reservedSMEM_offset_0_alias,@"STO_CUDA_RESERVED_SHARED STV_DEFAULT"
__nv_reservedSMEM_offset_0_alias:
	.zero		0


//--------------------- .nv.global                --------------------------
	.section	.nv.global,"aw",@nobits
.nv.global:
	.type		_ZN40_INTERNAL_cc913e23_4_k_cu_abfa7671_199314cute1_E,@object
	.size		_ZN40_INTERNAL_cc913e23_4_k_cu_abfa7671_199314cute1_E,(_ZN40_INTERNAL_cc913e23_4_k_cu_abfa7671_199314cuda3std3__45__cpo6cbeginE - _ZN40_INTERNAL_cc913e23_4_k_cu_abfa7671_199314cute1_E)
_ZN40_INTERNAL_cc913e23_4_k_cu_abfa7671_199314cute1_E:
	.zero		1
	.type		_ZN40_INTERNAL_cc913e23_4_k_cu_abfa7671_199314cuda3std3__45__cpo6cbeginE,@object
	.size		_ZN40_INTERNAL_cc913e23_4_k_cu_abfa7671_199314cuda3std3__45__cpo6cbeginE,(_ZN40_INTERNAL_cc913e23_4_k_cu_abfa7671_199314cuda3std3__48in_placeE - _ZN40_INTERNAL_cc913e23_4_k_cu_abfa7671_199314cuda3std3__45__cpo6cbeginE)
_ZN40_INTERNAL_cc913e23_4_k_cu_abfa7671_199314cuda3std3__45__cpo6cbeginE:
	.zero		1
	.type		_ZN40_INTERNAL_cc913e23_4_k_cu_abfa7671_199314cuda3std3__48in_placeE,@object
	.size		_ZN40_INTERNAL_cc913e23_4_k_cu_abfa7671_199314cuda3std3__48in_placeE,(_ZN40_INTERNAL_cc913e23_4_k_cu_abfa7671_199314cuda3std6ranges3__45__cpo9iter_moveE - _ZN40_INTERNAL_cc913e23_4_k_cu_abfa7671_199314cuda3std3__48in_placeE)
_ZN40_INTERNAL_cc913e23_4_k_cu_abfa7671_199314cuda3std3__48in_placeE:
	.zero		1
	.type		_ZN40_INTERNAL_cc913e23_4_k_cu_abfa7671_199314cuda3std6ranges3__45__cpo9iter_moveE,@object
	.size		_ZN40_INTERNAL_cc913e23_4_k_cu_abfa7671_199314cuda3std6ranges3__45__cpo9iter_moveE,(_ZN40_INTERNAL_cc913e23_4_k_cu_abfa7671_199314cuda3std3__45__cpo5beginE - _ZN40_INTERNAL_cc913e23_4_k_cu_abfa7671_199314cuda3std6ranges3__45__cpo9iter_moveE)
_ZN40_INTERNAL_cc913e23_4_k_cu_abfa7671_199314cuda3std6ranges3__45__cpo9iter_moveE:
	.zero		1
	.type		_ZN40_INTERNAL_cc913e23_4_k_cu_abfa7671_199314cuda3std3__45__cpo5beginE,@object
	.size		_ZN40_INTERNAL_cc913e23_4_k_cu_abfa7671_199314cuda3std3__45__cpo5beginE,(_ZN40_INTERNAL_cc913e23_4_k_cu_abfa7671_199314cuda3std3__442_GLOBAL__N__cc913e23_4_k_cu_abfa7671_199316ignoreE - _ZN40_INTERNAL_cc913e23_4_k_cu_abfa7671_199314cuda3std3__45__cpo5beginE)
_ZN40_INTERNAL_cc913e23_4_k_cu_abfa7671_199314cuda3std3__45__cpo5beginE:
	.zero		1
	.type		_ZN40_INTERNAL_cc913e23_4_k_cu_abfa7671_199314cuda3std3__442_GLOBAL__N__cc913e23_4_k_cu_abfa7671_199316ignoreE,@object
	.size		_ZN40_INTERNAL_cc913e23_4_k_cu_abfa7671_199314cuda3std3__442_GLOBAL__N__cc913e23_4_k_cu_abfa7671_199316ignoreE,(_ZN40_INTERNAL_cc913e23_4_k_cu_abfa7671_199314cute7productE - _ZN40_INTERNAL_cc913e23_4_k_cu_abfa7671_199314cuda3std3__442_GLOBAL__N__cc913e23_4_k_cu_abfa7671_199316ignoreE)
_ZN40_INTERNAL_cc913e23_4_k_cu_abfa7671_199314cuda3std3__442_GLOBAL__N__cc913e23_4_k_cu_abfa7671_199316ignoreE:
	.zero		1
	.type		_ZN40_INTERNAL_cc913e23_4_k_cu_abfa7671_199314cute7productE,@object
	.size		_ZN40_INTERNAL_cc913e23_4_k_cu_abfa7671_199314cute7productE,(_ZN40_INTERNAL_cc913e23_4_k_cu_abfa7671_199314cuda3std3__45__cpo3endE - _ZN40_INTERNAL_cc913e23_4_k_cu_abfa7671_199314cute7productE)
_ZN40_INTERNAL_cc913e23_4_k_cu_abfa7671_199314cute7productE:
	.zero		1
	.type		_ZN40_INTERNAL_cc913e23_4_k_cu_abfa7671_199314cuda3std3__45__cpo3endE,@object
	.size		_ZN40_INTERNAL_cc913e23_4_k_cu_abfa7671_199314cuda3std3__45__cpo3endE,(_ZN40_INTERNAL_cc913e23_4_k_cu_abfa7671_199314cuda3std3__419piecewise_constructE - _ZN40_INTERNAL_cc913e23_4_k_cu_abfa7671_199314cuda3std3__45__cpo3endE)
_ZN40_INTERNAL_cc913e23_4_k_cu_abfa7671_199314cuda3std3__45__cpo3endE:
	.zero		1
	.type		_ZN40_INTERNAL_cc913e23_4_k_cu_abfa7671_199314cuda3std3__419piecewise_constructE,@object
	.size		_ZN40_INTERNAL_cc913e23_4_k_cu_abfa7671_199314cuda3std3__419piecewise_constructE,(_ZN40_INTERNAL_cc913e23_4_k_cu_abfa7671_199314cuda3std3__45__cpo4cendE - _ZN40_INTERNAL_cc913e23_4_k_cu_abfa7671_199314cuda3std3__419piecewise_constructE)
_ZN40_INTERNAL_cc913e23_4_k_cu_abfa7671_199314cuda3std3__419piecewise_constructE:
	.zero		1
	.type		_ZN40_INTERNAL_cc913e23_4_k_cu_abfa7671_199314cuda3std3__45__cpo4cendE,@object
	.size		_ZN40_INTERNAL_cc913e23_4_k_cu_abfa7671_199314cuda3std3__45__cpo4cendE,(_ZN40_INTERNAL_cc913e23_4_k_cu_abfa7671_199314cuda3std6ranges3__45__cpo4swapE - _ZN40_INTERNAL_cc913e23_4_k_cu_abfa7671_199314cuda3std3__45__cpo4cendE)
_ZN40_INTERNAL_cc913e23_4_k_cu_abfa7671_199314cuda3std3__45__cpo4cendE:
	.zero		1
	.type		_ZN40_INTERNAL_cc913e23_4_k_cu_abfa7671_199314cuda3std6ranges3__45__cpo4swapE,@object
	.size		_ZN40_INTERNAL_cc913e23_4_k_cu_abfa7671_199314cuda3std6ranges3__45__cpo4swapE,(.L_7 - _ZN40_INTERNAL_cc913e23_4_k_cu_abfa7671_199314cuda3std6ranges3__45__cpo4swapE)
_ZN40_INTERNAL_cc913e23_4_k_cu_abfa7671_199314cuda3std6ranges3__45__cpo4swapE:
	.zero		1
.L_7:


//--------------------- .nv.constant0._ZN7cutlass13device_kernelINS_4gemm6kernel13GemmUniversalIN4cute5tupleIJiiiiEEENS1_10collective13CollectiveMmaINS1_37MainloopSm90TmaGmmaWarpSpecializedFP8ILi56ENS5_IJNS4_1CILi4EEESB_NSA_ILi1EEEEEENS1_32KernelTmaWarpSpecializedPingpongEEENS5_IJNSA_ILi64EEESG_NSA_ILi32EEEEEENS_12float_e4m3_tENS5_IJlSC_lEEESJ_SK_NS4_8TiledMMAINS4_8MMA_AtomIJNS4_4SM904GMMA30MMA_64x64x32_F32E4M3E4M3_SS_TNILNSO_7ScaleInE1ELSQ_1EEEEEENS4_6LayoutINS5_IJSC_SC_SC_EEENS5_IJNSA_ILi0EEESV_SV_EEEEENS5_IJNS4_10UnderscoreESY_SY_EEEEENS4_23SM90_TMA_LOAD_MULTICASTENS4_14ComposedLayoutINS4_7SwizzleILi1ELi4ELi3EEENS4_18smem_ptr_flag_bitsILi8EEENST_INS5_IJNSA_ILi8EEESH_EEENS5_IJSH_SC_EEEEEEEvNS4_8identityES11_S1B_vS1C_EENS_8epilogue10collective6detail29Sm90TmaWarpSpecializedAdapterINS1F_15DefaultEpilogueISJ_SK_SK_NS1E_6thread17LinearCombinationISJ_Li1EffLNS1J_9ScaleType4KindE0ELNS_15FloatRoundStyleE2ESJ_EENS1_15EpilogueDefaultEEEEEvvEEEEvNT_6ParamsE --------------------------
	.section	.nv.constant0._ZN7cutlass13device_kernelINS_4gemm6kernel13GemmUniversalIN4cute5tupleIJiiiiEEENS1_10collective13CollectiveMmaINS1_37MainloopSm90TmaGmmaWarpSpecializedFP8ILi56ENS5_IJNS4_1CILi4EEESB_NSA_ILi1EEEEEENS1_32KernelTmaWarpSpecializedPingpongEEENS5_IJNSA_ILi64EEESG_NSA_ILi32EEEEEENS_12float_e4m3_tENS5_IJlSC_lEEESJ_SK_NS4_8TiledMMAINS4_8MMA_AtomIJNS4_4SM904GMMA30MMA_64x64x32_F32E4M3E4M3_SS_TNILNSO_7ScaleInE1ELSQ_1EEEEEENS4_6LayoutINS5_IJSC_SC_SC_EEENS5_IJNSA_ILi0EEESV_SV_EEEEENS5_IJNS4_10UnderscoreESY_SY_EEEEENS4_23SM90_TMA_LOAD_MULTICASTENS4_14ComposedLayoutINS4_7SwizzleILi1ELi4ELi3EEENS4_18smem_ptr_flag_bitsILi8EEENST_INS5_IJNSA_ILi8EEESH_EEENS5_IJSH_SC_EEEEEEEvNS4_8identityES11_S1B_vS1C_EENS_8epilogue10collective6detail29Sm90TmaWarpSpecializedAdapterINS1F_15DefaultEpilogueISJ_SK_SK_NS1E_6thread17LinearCombinationISJ_Li1EffLNS1J_9ScaleType4KindE0ELNS_15FloatRoundStyleE2ESJ_EENS1_15EpilogueDefaultEEEEEvvEEEEvNT_6ParamsE,"a",@progbits
	.sectionflags	@""
	.align	4
.nv.constant0._ZN7cutlass13device_kernelINS_4gemm6kernel13GemmUniversalIN4cute5tupleIJiiiiEEENS1_10collective13CollectiveMmaINS1_37MainloopSm90TmaGmmaWarpSpecializedFP8ILi56ENS5_IJNS4_1CILi4EEESB_NSA_ILi1EEEEEENS1_32KernelTmaWarpSpecializedPingpongEEENS5_IJNSA_ILi64EEESG_NSA_ILi32EEEEEENS_12float_e4m3_tENS5_IJlSC_lEEESJ_SK_NS4_8TiledMMAINS4_8MMA_AtomIJNS4_4SM904GMMA30MMA_64x64x32_F32E4M3E4M3_SS_TNILNSO_7ScaleInE1ELSQ_1EEEEEENS4_6LayoutINS5_IJSC_SC_SC_EEENS5_IJNSA_ILi0EEESV_SV_EEEEENS5_IJNS4_10UnderscoreESY_SY_EEEEENS4_23SM90_TMA_LOAD_MULTICASTENS4_14ComposedLayoutINS4_7SwizzleILi1ELi4ELi3EEENS4_18smem_ptr_flag_bitsILi8EEENST_INS5_IJNSA_ILi8EEESH_EEENS5_IJSH_SC_EEEEEEEvNS4_8identityES11_S1B_vS1C_EENS_8epilogue10collective6detail29Sm90TmaWarpSpecializedAdapterINS1F_15DefaultEpilogueISJ_SK_SK_NS1E_6thread17LinearCombinationISJ_Li1EffLNS1J_9ScaleType4KindE0ELNS_15FloatRoundStyleE2ESJ_EENS1_15EpilogueDefaultEEEEEvvEEEEvNT_6ParamsE:
	.zero		1664


//--------------------- SYMBOLS --------------------------

	.type		.nv.reservedSmem.offset0,@object
	.size		.nv.reservedSmem.offset0,0x4
